//
// Generated by NVIDIA NVVM Compiler
//
// Compiler Build ID: CL-36424714
// Cuda compilation tools, release 13.0, V13.0.88
// Based on NVVM 20.0.0
//

.version 9.0
.target sm_100
.address_size 64

	// .globl	restrict_u

.visible .entry restrict_u(
	.param .u64 .ptr .align 1 restrict_u_param_0,
	.param .u64 .ptr .align 1 restrict_u_param_1,
	.param .u32 restrict_u_param_2,
	.param .u32 restrict_u_param_3
)
{
	.reg .pred 	%p<2>;
	.reg .b32 	%r<17>;
	.reg .b32 	%f<5>;
	.reg .b64 	%rd<11>;

	ld.param.u64 	%rd1, [restrict_u_param_0];
	ld.param.u64 	%rd2, [restrict_u_param_1];
	ld.param.u32 	%r4, [restrict_u_param_2];
	ld.param.u32 	%r3, [restrict_u_param_3];
	mov.u32 	%r5, %ctaid.x;
	mov.u32 	%r6, %ntid.x;
	mov.u32 	%r7, %tid.x;
	mad.lo.s32 	%r1, %r5, %r6, %r7;
	add.s32 	%r2, %r3, 1;
	mad.lo.s32 	%r8, %r4, %r3, %r4;
	setp.ge.s32 	%p1, %r1, %r8;
	@%p1 bra 	$L__BB0_2;
	cvta.to.global.u64 	%rd3, %rd1;
	cvta.to.global.u64 	%rd4, %rd2;
	div.s32 	%r9, %r1, %r2;
	mul.lo.s32 	%r10, %r9, %r2;
	sub.s32 	%r11, %r1, %r10;
	add.s32 	%r12, %r2, %r3;
	mul.lo.s32 	%r13, %r9, %r12;
	shl.b32 	%r14, %r13, 1;
	shl.b32 	%r15, %r11, 1;
	add.s32 	%r16, %r14, %r15;
	mul.wide.s32 	%rd5, %r16, 4;
	add.s64 	%rd6, %rd3, %rd5;
	ld.global.f32 	%f1, [%rd6];
	mul.wide.s32 	%rd7, %r12, 4;
	add.s64 	%rd8, %rd6, %rd7;
	ld.global.f32 	%f2, [%rd8];
	add.f32 	%f3, %f1, %f2;
	mul.f32 	%f4, %f3, 0f3F000000;
	mul.wide.s32 	%rd9, %r1, 4;
	add.s64 	%rd10, %rd4, %rd9;
	st.global.f32 	[%rd10], %f4;
$L__BB0_2:
	ret;

}
	// .globl	prolongate_u
.visible .entry prolongate_u(
	.param .u64 .ptr .align 1 prolongate_u_param_0,
	.param .u64 .ptr .align 1 prolongate_u_param_1,
	.param .u32 prolongate_u_param_2,
	.param .u32 prolongate_u_param_3
)
{
	.reg .pred 	%p<4>;
	.reg .b32 	%r<31>;
	.reg .b32 	%f<7>;
	.reg .b64 	%rd<17>;

	ld.param.u64 	%rd3, [prolongate_u_param_0];
	ld.param.u64 	%rd4, [prolongate_u_param_1];
	ld.param.u32 	%r7, [prolongate_u_param_2];
	ld.param.u32 	%r6, [prolongate_u_param_3];
	cvta.to.global.u64 	%rd1, %rd4;
	cvta.to.global.u64 	%rd2, %rd3;
	mov.u32 	%r8, %ctaid.x;
	mov.u32 	%r9, %ntid.x;
	mov.u32 	%r10, %tid.x;
	mad.lo.s32 	%r1, %r8, %r9, %r10;
	add.s32 	%r2, %r6, 1;
	mad.lo.s32 	%r11, %r7, %r6, %r7;
	setp.ge.s32 	%p1, %r1, %r11;
	@%p1 bra 	$L__BB1_6;
	div.s32 	%r12, %r1, %r2;
	mul.lo.s32 	%r13, %r12, %r2;
	sub.s32 	%r14, %r1, %r13;
	shr.u32 	%r15, %r12, 31;
	add.s32 	%r16, %r12, %r15;
	shr.s32 	%r3, %r16, 1;
	shr.u32 	%r17, %r14, 31;
	add.s32 	%r18, %r14, %r17;
	shr.s32 	%r4, %r18, 1;
	and.b32  	%r19, %r14, 1;
	setp.eq.b32 	%p2, %r19, 1;
	@%p2 bra 	$L__BB1_3;
	shr.u32 	%r26, %r6, 31;
	add.s32 	%r27, %r6, %r26;
	shr.s32 	%r28, %r27, 1;
	mad.lo.s32 	%r29, %r3, %r28, %r3;
	add.s32 	%r30, %r29, %r4;
	mul.wide.s32 	%rd13, %r30, 4;
	add.s64 	%rd14, %rd2, %rd13;
	ld.global.f32 	%f6, [%rd14];
	mul.wide.s32 	%rd15, %r1, 4;
	add.s64 	%rd16, %rd1, %rd15;
	st.global.f32 	[%rd16], %f6;
	bra.uni 	$L__BB1_6;
$L__BB1_3:
	shr.u32 	%r20, %r6, 31;
	add.s32 	%r21, %r6, %r20;
	shr.s32 	%r5, %r21, 1;
	setp.ge.s32 	%p3, %r4, %r5;
	@%p3 bra 	$L__BB1_5;
	mad.lo.s32 	%r24, %r3, %r5, %r3;
	add.s32 	%r25, %r24, %r4;
	mul.wide.s32 	%rd9, %r25, 4;
	add.s64 	%rd10, %rd2, %rd9;
	ld.global.f32 	%f2, [%rd10];
	ld.global.f32 	%f3, [%rd10+4];
	add.f32 	%f4, %f2, %f3;
	mul.f32 	%f5, %f4, 0f3F000000;
	mul.wide.s32 	%rd11, %r1, 4;
	add.s64 	%rd12, %rd1, %rd11;
	st.global.f32 	[%rd12], %f5;
	bra.uni 	$L__BB1_6;
$L__BB1_5:
	mad.lo.s32 	%r22, %r3, %r5, %r3;
	add.s32 	%r23, %r22, %r4;
	mul.wide.s32 	%rd5, %r23, 4;
	add.s64 	%rd6, %rd2, %rd5;
	ld.global.f32 	%f1, [%rd6];
	mul.wide.s32 	%rd7, %r1, 4;
	add.s64 	%rd8, %rd1, %rd7;
	st.global.f32 	[%rd8], %f1;
$L__BB1_6:
	ret;

}
	// .globl	restrict_cell_centered
.visible .entry restrict_cell_centered(
	.param .u64 .ptr .align 1 restrict_cell_centered_param_0,
	.param .u64 .ptr .align 1 restrict_cell_centered_param_1,
	.param .u32 restrict_cell_centered_param_2,
	.param .u32 restrict_cell_centered_param_3
)
{
	.reg .pred 	%p<2>;
	.reg .b32 	%r<16>;
	.reg .b32 	%f<9>;
	.reg .b64 	%rd<11>;

	ld.param.u64 	%rd1, [restrict_cell_centered_param_0];
	ld.param.u64 	%rd2, [restrict_cell_centered_param_1];
	ld.param.u32 	%r3, [restrict_cell_centered_param_2];
	ld.param.u32 	%r2, [restrict_cell_centered_param_3];
	mov.u32 	%r4, %ctaid.x;
	mov.u32 	%r5, %ntid.x;
	mov.u32 	%r6, %tid.x;
	mad.lo.s32 	%r1, %r4, %r5, %r6;
	mul.lo.s32 	%r7, %r2, %r3;
	setp.ge.s32 	%p1, %r1, %r7;
	@%p1 bra 	$L__BB2_2;
	cvta.to.global.u64 	%rd3, %rd1;
	cvta.to.global.u64 	%rd4, %rd2;
	div.s32 	%r8, %r1, %r2;
	mul.lo.s32 	%r9, %r8, %r2;
	sub.s32 	%r10, %r1, %r9;
	shl.b32 	%r11, %r2, 1;
	mul.lo.s32 	%r12, %r8, %r11;
	shl.b32 	%r13, %r12, 1;
	shl.b32 	%r14, %r10, 1;
	add.s32 	%r15, %r13, %r14;
	mul.wide.s32 	%rd5, %r15, 4;
	add.s64 	%rd6, %rd3, %rd5;
	ld.global.f32 	%f1, [%rd6];
	ld.global.f32 	%f2, [%rd6+4];
	add.f32 	%f3, %f1, %f2;
	mul.wide.s32 	%rd7, %r11, 4;
	add.s64 	%rd8, %rd6, %rd7;
	ld.global.f32 	%f4, [%rd8];
	add.f32 	%f5, %f3, %f4;
	ld.global.f32 	%f6, [%rd8+4];
	add.f32 	%f7, %f5, %f6;
	mul.f32 	%f8, %f7, 0f3E800000;
	mul.wide.s32 	%rd9, %r1, 4;
	add.s64 	%rd10, %rd4, %rd9;
	st.global.f32 	[%rd10], %f8;
$L__BB2_2:
	ret;

}
	// .globl	restrict_max_pool
.visible .entry restrict_max_pool(
	.param .u64 .ptr .align 1 restrict_max_pool_param_0,
	.param .u64 .ptr .align 1 restrict_max_pool_param_1,
	.param .u32 restrict_max_pool_param_2,
	.param .u32 restrict_max_pool_param_3
)
{
	.reg .pred 	%p<2>;
	.reg .b32 	%r<16>;
	.reg .b32 	%f<8>;
	.reg .b64 	%rd<11>;

	ld.param.u64 	%rd1, [restrict_max_pool_param_0];
	ld.param.u64 	%rd2, [restrict_max_pool_param_1];
	ld.param.u32 	%r3, [restrict_max_pool_param_2];
	ld.param.u32 	%r2, [restrict_max_pool_param_3];
	mov.u32 	%r4, %ctaid.x;
	mov.u32 	%r5, %ntid.x;
	mov.u32 	%r6, %tid.x;
	mad.lo.s32 	%r1, %r4, %r5, %r6;
	mul.lo.s32 	%r7, %r2, %r3;
	setp.ge.s32 	%p1, %r1, %r7;
	@%p1 bra 	$L__BB3_2;
	cvta.to.global.u64 	%rd3, %rd1;
	cvta.to.global.u64 	%rd4, %rd2;
	div.s32 	%r8, %r1, %r2;
	mul.lo.s32 	%r9, %r8, %r2;
	sub.s32 	%r10, %r1, %r9;
	shl.b32 	%r11, %r2, 1;
	mul.lo.s32 	%r12, %r8, %r11;
	shl.b32 	%r13, %r12, 1;
	shl.b32 	%r14, %r10, 1;
	add.s32 	%r15, %r13, %r14;
	mul.wide.s32 	%rd5, %r15, 4;
	add.s64 	%rd6, %rd3, %rd5;
	ld.global.f32 	%f1, [%rd6];
	ld.global.f32 	%f2, [%rd6+4];
	mul.wide.s32 	%rd7, %r11, 4;
	add.s64 	%rd8, %rd6, %rd7;
	ld.global.f32 	%f3, [%rd8];
	ld.global.f32 	%f4, [%rd8+4];
	max.f32 	%f5, %f1, %f2;
	max.f32 	%f6, %f3, %f4;
	max.f32 	%f7, %f5, %f6;
	mul.wide.s32 	%rd9, %r1, 4;
	add.s64 	%rd10, %rd4, %rd9;
	st.global.f32 	[%rd10], %f7;
$L__BB3_2:
	ret;

}
	// .globl	prolongate_cell_centered
.visible .entry prolongate_cell_centered(
	.param .u64 .ptr .align 1 prolongate_cell_centered_param_0,
	.param .u64 .ptr .align 1 prolongate_cell_centered_param_1,
	.param .u32 prolongate_cell_centered_param_2,
	.param .u32 prolongate_cell_centered_param_3
)
{
	.reg .pred 	%p<2>;
	.reg .b32 	%r<21>;
	.reg .b32 	%f<2>;
	.reg .b64 	%rd<9>;

	ld.param.u64 	%rd1, [prolongate_cell_centered_param_0];
	ld.param.u64 	%rd2, [prolongate_cell_centered_param_1];
	ld.param.u32 	%r3, [prolongate_cell_centered_param_2];
	ld.param.u32 	%r2, [prolongate_cell_centered_param_3];
	mov.u32 	%r4, %ctaid.x;
	mov.u32 	%r5, %ntid.x;
	mov.u32 	%r6, %tid.x;
	mad.lo.s32 	%r1, %r4, %r5, %r6;
	mul.lo.s32 	%r7, %r2, %r3;
	setp.ge.s32 	%p1, %r1, %r7;
	@%p1 bra 	$L__BB4_2;
	cvta.to.global.u64 	%rd3, %rd1;
	cvta.to.global.u64 	%rd4, %rd2;
	div.s32 	%r8, %r1, %r2;
	mul.lo.s32 	%r9, %r8, %r2;
	sub.s32 	%r10, %r1, %r9;
	shr.u32 	%r11, %r8, 31;
	add.s32 	%r12, %r8, %r11;
	shr.s32 	%r13, %r12, 1;
	shr.u32 	%r14, %r10, 31;
	add.s32 	%r15, %r10, %r14;
	shr.s32 	%r16, %r15, 1;
	shr.u32 	%r17, %r2, 31;
	add.s32 	%r18, %r2, %r17;
	shr.s32 	%r19, %r18, 1;
	mad.lo.s32 	%r20, %r13, %r19, %r16;
	mul.wide.s32 	%rd5, %r20, 4;
	add.s64 	%rd6, %rd3, %rd5;
	ld.global.f32 	%f1, [%rd6];
	mul.wide.s32 	%rd7, %r1, 4;
	add.s64 	%rd8, %rd4, %rd7;
	st.global.f32 	[%rd8], %f1;
$L__BB4_2:
	ret;

}
	// .globl	restrict_v
.visible .entry restrict_v(
	.param .u64 .ptr .align 1 restrict_v_param_0,
	.param .u64 .ptr .align 1 restrict_v_param_1,
	.param .u32 restrict_v_param_2,
	.param .u32 restrict_v_param_3
)
{
	.reg .pred 	%p<2>;
	.reg .b32 	%r<14>;
	.reg .b32 	%f<5>;
	.reg .b64 	%rd<9>;

	ld.param.u64 	%rd1, [restrict_v_param_0];
	ld.param.u64 	%rd2, [restrict_v_param_1];
	ld.param.u32 	%r3, [restrict_v_param_2];
	ld.param.u32 	%r2, [restrict_v_param_3];
	mov.u32 	%r4, %ctaid.x;
	mov.u32 	%r5, %ntid.x;
	mov.u32 	%r6, %tid.x;
	mad.lo.s32 	%r1, %r4, %r5, %r6;
	mad.lo.s32 	%r7, %r2, %r3, %r2;
	setp.ge.s32 	%p1, %r1, %r7;
	@%p1 bra 	$L__BB5_2;
	cvta.to.global.u64 	%rd3, %rd1;
	cvta.to.global.u64 	%rd4, %rd2;
	div.s32 	%r8, %r1, %r2;
	mul.lo.s32 	%r9, %r2, %r8;
	sub.s32 	%r10, %r1, %r9;
	shl.b32 	%r11, %r9, 2;
	shl.b32 	%r12, %r10, 1;
	add.s32 	%r13, %r12, %r11;
	mul.wide.s32 	%rd5, %r13, 4;
	add.s64 	%rd6, %rd3, %rd5;
	ld.global.f32 	%f1, [%rd6];
	ld.global.f32 	%f2, [%rd6+4];
	add.f32 	%f3, %f1, %f2;
	mul.f32 	%f4, %f3, 0f3F000000;
	mul.wide.s32 	%rd7, %r1, 4;
	add.s64 	%rd8, %rd4, %rd7;
	st.global.f32 	[%rd8], %f4;
$L__BB5_2:
	ret;

}
	// .globl	prolongate_v
.visible .entry prolongate_v(
	.param .u64 .ptr .align 1 prolongate_v_param_0,
	.param .u64 .ptr .align 1 prolongate_v_param_1,
	.param .u32 prolongate_v_param_2,
	.param .u32 prolongate_v_param_3
)
{
	.reg .pred 	%p<4>;
	.reg .b32 	%r<33>;
	.reg .b32 	%f<7>;
	.reg .b64 	%rd<19>;

	ld.param.u64 	%rd3, [prolongate_v_param_0];
	ld.param.u64 	%rd4, [prolongate_v_param_1];
	ld.param.u32 	%r4, [prolongate_v_param_2];
	ld.param.u32 	%r5, [prolongate_v_param_3];
	cvta.to.global.u64 	%rd1, %rd4;
	cvta.to.global.u64 	%rd2, %rd3;
	mov.u32 	%r6, %ctaid.x;
	mov.u32 	%r7, %ntid.x;
	mov.u32 	%r8, %tid.x;
	mad.lo.s32 	%r1, %r6, %r7, %r8;
	mad.lo.s32 	%r9, %r5, %r4, %r5;
	setp.ge.s32 	%p1, %r1, %r9;
	@%p1 bra 	$L__BB6_6;
	div.s32 	%r10, %r1, %r5;
	mul.lo.s32 	%r11, %r10, %r5;
	sub.s32 	%r12, %r1, %r11;
	shr.u32 	%r13, %r10, 31;
	add.s32 	%r14, %r10, %r13;
	shr.s32 	%r2, %r14, 1;
	shr.u32 	%r15, %r12, 31;
	add.s32 	%r16, %r12, %r15;
	shr.s32 	%r3, %r16, 1;
	and.b32  	%r17, %r10, 1;
	setp.eq.b32 	%p2, %r17, 1;
	@%p2 bra 	$L__BB6_3;
	shr.u32 	%r29, %r5, 31;
	add.s32 	%r30, %r5, %r29;
	shr.s32 	%r31, %r30, 1;
	mad.lo.s32 	%r32, %r2, %r31, %r3;
	mul.wide.s32 	%rd15, %r32, 4;
	add.s64 	%rd16, %rd2, %rd15;
	ld.global.f32 	%f6, [%rd16];
	mul.wide.s32 	%rd17, %r1, 4;
	add.s64 	%rd18, %rd1, %rd17;
	st.global.f32 	[%rd18], %f6;
	bra.uni 	$L__BB6_6;
$L__BB6_3:
	shr.u32 	%r18, %r4, 31;
	add.s32 	%r19, %r4, %r18;
	shr.s32 	%r20, %r19, 1;
	setp.ge.s32 	%p3, %r2, %r20;
	@%p3 bra 	$L__BB6_5;
	shr.u32 	%r25, %r5, 31;
	add.s32 	%r26, %r5, %r25;
	shr.s32 	%r27, %r26, 1;
	mad.lo.s32 	%r28, %r2, %r27, %r3;
	mul.wide.s32 	%rd9, %r28, 4;
	add.s64 	%rd10, %rd2, %rd9;
	ld.global.f32 	%f2, [%rd10];
	mul.wide.s32 	%rd11, %r27, 4;
	add.s64 	%rd12, %rd10, %rd11;
	ld.global.f32 	%f3, [%rd12];
	add.f32 	%f4, %f2, %f3;
	mul.f32 	%f5, %f4, 0f3F000000;
	mul.wide.s32 	%rd13, %r1, 4;
	add.s64 	%rd14, %rd1, %rd13;
	st.global.f32 	[%rd14], %f5;
	bra.uni 	$L__BB6_6;
$L__BB6_5:
	shr.u32 	%r21, %r5, 31;
	add.s32 	%r22, %r5, %r21;
	shr.s32 	%r23, %r22, 1;
	mad.lo.s32 	%r24, %r2, %r23, %r3;
	mul.wide.s32 	%rd5, %r24, 4;
	add.s64 	%rd6, %rd2, %rd5;
	ld.global.f32 	%f1, [%rd6];
	mul.wide.s32 	%rd7, %r1, 4;
	add.s64 	%rd8, %rd1, %rd7;
	st.global.f32 	[%rd8], %f1;
$L__BB6_6:
	ret;

}
	// .globl	prolongate_u_smooth
.visible .entry prolongate_u_smooth(
	.param .u64 .ptr .align 1 prolongate_u_smooth_param_0,
	.param .u64 .ptr .align 1 prolongate_u_smooth_param_1,
	.param .u32 prolongate_u_smooth_param_2,
	.param .u32 prolongate_u_smooth_param_3
)
{
	.reg .pred 	%p<2>;
	.reg .b32 	%r<31>;
	.reg .b32 	%f<29>;
	.reg .b64 	%rd<15>;

	ld.param.u64 	%rd1, [prolongate_u_smooth_param_0];
	ld.param.u64 	%rd2, [prolongate_u_smooth_param_1];
	ld.param.u32 	%r3, [prolongate_u_smooth_param_2];
	ld.param.u32 	%r4, [prolongate_u_smooth_param_3];
	mov.u32 	%r5, %ctaid.x;
	mov.u32 	%r6, %ntid.x;
	mov.u32 	%r7, %tid.x;
	mad.lo.s32 	%r1, %r5, %r6, %r7;
	add.s32 	%r2, %r4, 1;
	mad.lo.s32 	%r8, %r3, %r4, %r3;
	setp.ge.s32 	%p1, %r1, %r8;
	@%p1 bra 	$L__BB7_2;
	cvta.to.global.u64 	%rd3, %rd1;
	cvta.to.global.u64 	%rd4, %rd2;
	div.s32 	%r9, %r1, %r2;
	mul.lo.s32 	%r10, %r9, %r2;
	sub.s32 	%r11, %r1, %r10;
	shr.u32 	%r12, %r3, 31;
	add.s32 	%r13, %r3, %r12;
	shr.s32 	%r14, %r13, 1;
	shr.u32 	%r15, %r4, 31;
	add.s32 	%r16, %r4, %r15;
	shr.s32 	%r17, %r16, 1;
	cvt.rn.f32.s32 	%f1, %r9;
	add.f32 	%f2, %f1, 0fBF000000;
	mul.f32 	%f3, %f2, 0f3F000000;
	cvt.rn.f32.s32 	%f4, %r11;
	mul.f32 	%f5, %f4, 0f3F000000;
	add.s32 	%r18, %r14, -1;
	cvt.rn.f32.s32 	%f6, %r18;
	min.f32 	%f7, %f3, %f6;
	max.f32 	%f8, %f7, 0f00000000;
	cvt.rn.f32.s32 	%f9, %r17;
	min.f32 	%f10, %f5, %f9;
	max.f32 	%f11, %f10, 0f00000000;
	cvt.rzi.s32.f32 	%r19, %f8;
	cvt.rzi.s32.f32 	%r20, %f11;
	add.s32 	%r21, %r19, 1;
	min.s32 	%r22, %r21, %r18;
	add.s32 	%r23, %r20, 1;
	min.s32 	%r24, %r23, %r17;
	cvt.rn.f32.s32 	%f12, %r19;
	sub.f32 	%f13, %f8, %f12;
	cvt.rn.f32.s32 	%f14, %r20;
	sub.f32 	%f15, %f11, %f14;
	mad.lo.s32 	%r25, %r19, %r17, %r19;
	add.s32 	%r26, %r25, %r20;
	mul.wide.s32 	%rd5, %r26, 4;
	add.s64 	%rd6, %rd3, %rd5;
	ld.global.f32 	%f16, [%rd6];
	add.s32 	%r27, %r24, %r25;
	mul.wide.s32 	%rd7, %r27, 4;
	add.s64 	%rd8, %rd3, %rd7;
	ld.global.f32 	%f17, [%rd8];
	mad.lo.s32 	%r28, %r22, %r17, %r22;
	add.s32 	%r29, %r28, %r20;
	mul.wide.s32 	%rd9, %r29, 4;
	add.s64 	%rd10, %rd3, %rd9;
	ld.global.f32 	%f18, [%rd10];
	add.s32 	%r30, %r28, %r24;
	mul.wide.s32 	%rd11, %r30, 4;
	add.s64 	%rd12, %rd3, %rd11;
	ld.global.f32 	%f19, [%rd12];
	mov.f32 	%f20, 0f3F800000;
	sub.f32 	%f21, %f20, %f13;
	sub.f32 	%f22, %f20, %f15;
	mul.f32 	%f23, %f16, %f22;
	fma.rn.f32 	%f24, %f17, %f15, %f23;
	mul.f32 	%f25, %f18, %f22;
	fma.rn.f32 	%f26, %f19, %f15, %f25;
	mul.f32 	%f27, %f13, %f26;
	fma.rn.f32 	%f28, %f21, %f24, %f27;
	mul.wide.s32 	%rd13, %r1, 4;
	add.s64 	%rd14, %rd4, %rd13;
	st.global.f32 	[%rd14], %f28;
$L__BB7_2:
	ret;

}
	// .globl	prolongate_v_smooth
.visible .entry prolongate_v_smooth(
	.param .u64 .ptr .align 1 prolongate_v_smooth_param_0,
	.param .u64 .ptr .align 1 prolongate_v_smooth_param_1,
	.param .u32 prolongate_v_smooth_param_2,
	.param .u32 prolongate_v_smooth_param_3
)
{
	.reg .pred 	%p<2>;
	.reg .b32 	%r<30>;
	.reg .b32 	%f<29>;
	.reg .b64 	%rd<15>;

	ld.param.u64 	%rd1, [prolongate_v_smooth_param_0];
	ld.param.u64 	%rd2, [prolongate_v_smooth_param_1];
	ld.param.u32 	%r2, [prolongate_v_smooth_param_2];
	ld.param.u32 	%r3, [prolongate_v_smooth_param_3];
	mov.u32 	%r4, %ctaid.x;
	mov.u32 	%r5, %ntid.x;
	mov.u32 	%r6, %tid.x;
	mad.lo.s32 	%r1, %r4, %r5, %r6;
	mad.lo.s32 	%r7, %r3, %r2, %r3;
	setp.ge.s32 	%p1, %r1, %r7;
	@%p1 bra 	$L__BB8_2;
	cvta.to.global.u64 	%rd3, %rd1;
	cvta.to.global.u64 	%rd4, %rd2;
	div.s32 	%r8, %r1, %r3;
	mul.lo.s32 	%r9, %r8, %r3;
	sub.s32 	%r10, %r1, %r9;
	shr.u32 	%r11, %r2, 31;
	add.s32 	%r12, %r2, %r11;
	shr.s32 	%r13, %r12, 1;
	shr.u32 	%r14, %r3, 31;
	add.s32 	%r15, %r3, %r14;
	shr.s32 	%r16, %r15, 1;
	cvt.rn.f32.s32 	%f1, %r8;
	mul.f32 	%f2, %f1, 0f3F000000;
	cvt.rn.f32.s32 	%f3, %r10;
	add.f32 	%f4, %f3, 0fBF000000;
	mul.f32 	%f5, %f4, 0f3F000000;
	cvt.rn.f32.s32 	%f6, %r13;
	min.f32 	%f7, %f2, %f6;
	max.f32 	%f8, %f7, 0f00000000;
	add.s32 	%r17, %r16, -1;
	cvt.rn.f32.s32 	%f9, %r17;
	min.f32 	%f10, %f5, %f9;
	max.f32 	%f11, %f10, 0f00000000;
	cvt.rzi.s32.f32 	%r18, %f8;
	cvt.rzi.s32.f32 	%r19, %f11;
	add.s32 	%r20, %r18, 1;
	min.s32 	%r21, %r20, %r13;
	add.s32 	%r22, %r19, 1;
	min.s32 	%r23, %r22, %r17;
	cvt.rn.f32.s32 	%f12, %r18;
	sub.f32 	%f13, %f8, %f12;
	cvt.rn.f32.s32 	%f14, %r19;
	sub.f32 	%f15, %f11, %f14;
	mul.lo.s32 	%r24, %r18, %r16;
	add.s32 	%r25, %r19, %r24;
	mul.wide.s32 	%rd5, %r25, 4;
	add.s64 	%rd6, %rd3, %rd5;
	ld.global.f32 	%f16, [%rd6];
	add.s32 	%r26, %r23, %r24;
	mul.wide.s32 	%rd7, %r26, 4;
	add.s64 	%rd8, %rd3, %rd7;
	ld.global.f32 	%f17, [%rd8];
	mul.lo.s32 	%r27, %r21, %r16;
	add.s32 	%r28, %r27, %r19;
	mul.wide.s32 	%rd9, %r28, 4;
	add.s64 	%rd10, %rd3, %rd9;
	ld.global.f32 	%f18, [%rd10];
	add.s32 	%r29, %r23, %r27;
	mul.wide.s32 	%rd11, %r29, 4;
	add.s64 	%rd12, %rd3, %rd11;
	ld.global.f32 	%f19, [%rd12];
	mov.f32 	%f20, 0f3F800000;
	sub.f32 	%f21, %f20, %f13;
	sub.f32 	%f22, %f20, %f15;
	mul.f32 	%f23, %f16, %f22;
	fma.rn.f32 	%f24, %f17, %f15, %f23;
	mul.f32 	%f25, %f18, %f22;
	fma.rn.f32 	%f26, %f19, %f15, %f25;
	mul.f32 	%f27, %f13, %f26;
	fma.rn.f32 	%f28, %f21, %f24, %f27;
	mul.wide.s32 	%rd13, %r1, 4;
	add.s64 	%rd14, %rd4, %rd13;
	st.global.f32 	[%rd14], %f28;
$L__BB8_2:
	ret;

}
	// .globl	prolongate_H_smooth
.visible .entry prolongate_H_smooth(
	.param .u64 .ptr .align 1 prolongate_H_smooth_param_0,
	.param .u64 .ptr .align 1 prolongate_H_smooth_param_1,
	.param .u32 prolongate_H_smooth_param_2,
	.param .u32 prolongate_H_smooth_param_3
)
{
	.reg .pred 	%p<2>;
	.reg .b32 	%r<31>;
	.reg .b32 	%f<30>;
	.reg .b64 	%rd<15>;

	ld.param.u64 	%rd1, [prolongate_H_smooth_param_0];
	ld.param.u64 	%rd2, [prolongate_H_smooth_param_1];
	ld.param.u32 	%r2, [prolongate_H_smooth_param_2];
	ld.param.u32 	%r3, [prolongate_H_smooth_param_3];
	mov.u32 	%r4, %ctaid.x;
	mov.u32 	%r5, %ntid.x;
	mov.u32 	%r6, %tid.x;
	mad.lo.s32 	%r1, %r4, %r5, %r6;
	mul.lo.s32 	%r7, %r3, %r2;
	setp.ge.s32 	%p1, %r1, %r7;
	@%p1 bra 	$L__BB9_2;
	cvta.to.global.u64 	%rd3, %rd1;
	cvta.to.global.u64 	%rd4, %rd2;
	div.s32 	%r8, %r1, %r3;
	mul.lo.s32 	%r9, %r8, %r3;
	sub.s32 	%r10, %r1, %r9;
	shr.u32 	%r11, %r2, 31;
	add.s32 	%r12, %r2, %r11;
	shr.s32 	%r13, %r12, 1;
	shr.u32 	%r14, %r3, 31;
	add.s32 	%r15, %r3, %r14;
	shr.s32 	%r16, %r15, 1;
	cvt.rn.f32.s32 	%f1, %r8;
	add.f32 	%f2, %f1, 0fBF000000;
	mul.f32 	%f3, %f2, 0f3F000000;
	cvt.rn.f32.s32 	%f4, %r10;
	add.f32 	%f5, %f4, 0fBF000000;
	mul.f32 	%f6, %f5, 0f3F000000;
	add.s32 	%r17, %r13, -1;
	cvt.rn.f32.s32 	%f7, %r17;
	min.f32 	%f8, %f3, %f7;
	max.f32 	%f9, %f8, 0f00000000;
	add.s32 	%r18, %r16, -1;
	cvt.rn.f32.s32 	%f10, %r18;
	min.f32 	%f11, %f6, %f10;
	max.f32 	%f12, %f11, 0f00000000;
	cvt.rzi.s32.f32 	%r19, %f9;
	cvt.rzi.s32.f32 	%r20, %f12;
	add.s32 	%r21, %r19, 1;
	min.s32 	%r22, %r21, %r17;
	add.s32 	%r23, %r20, 1;
	min.s32 	%r24, %r23, %r18;
	cvt.rn.f32.s32 	%f13, %r19;
	sub.f32 	%f14, %f9, %f13;
	cvt.rn.f32.s32 	%f15, %r20;
	sub.f32 	%f16, %f12, %f15;
	mul.lo.s32 	%r25, %r19, %r16;
	add.s32 	%r26, %r25, %r20;
	mul.wide.s32 	%rd5, %r26, 4;
	add.s64 	%rd6, %rd3, %rd5;
	ld.global.f32 	%f17, [%rd6];
	add.s32 	%r27, %r24, %r25;
	mul.wide.s32 	%rd7, %r27, 4;
	add.s64 	%rd8, %rd3, %rd7;
	ld.global.f32 	%f18, [%rd8];
	mul.lo.s32 	%r28, %r22, %r16;
	add.s32 	%r29, %r28, %r20;
	mul.wide.s32 	%rd9, %r29, 4;
	add.s64 	%rd10, %rd3, %rd9;
	ld.global.f32 	%f19, [%rd10];
	add.s32 	%r30, %r28, %r24;
	mul.wide.s32 	%rd11, %r30, 4;
	add.s64 	%rd12, %rd3, %rd11;
	ld.global.f32 	%f20, [%rd12];
	mov.f32 	%f21, 0f3F800000;
	sub.f32 	%f22, %f21, %f14;
	sub.f32 	%f23, %f21, %f16;
	mul.f32 	%f24, %f17, %f23;
	fma.rn.f32 	%f25, %f18, %f16, %f24;
	mul.f32 	%f26, %f19, %f23;
	fma.rn.f32 	%f27, %f20, %f16, %f26;
	mul.f32 	%f28, %f14, %f27;
	fma.rn.f32 	%f29, %f22, %f25, %f28;
	mul.wide.s32 	%rd13, %r1, 4;
	add.s64 	%rd14, %rd4, %rd13;
	st.global.f32 	[%rd14], %f29;
$L__BB9_2:
	ret;

}
	// .globl	monolithic_matvec_B
.visible .entry monolithic_matvec_B(
	.param .u64 .ptr .align 1 monolithic_matvec_B_param_0,
	.param .u64 .ptr .align 1 monolithic_matvec_B_param_1,
	.param .u64 .ptr .align 1 monolithic_matvec_B_param_2,
	.param .u64 .ptr .align 1 monolithic_matvec_B_param_3,
	.param .u64 .ptr .align 1 monolithic_matvec_B_param_4,
	.param .u64 .ptr .align 1 monolithic_matvec_B_param_5,
	.param .u64 .ptr .align 1 monolithic_matvec_B_param_6,
	.param .u64 .ptr .align 1 monolithic_matvec_B_param_7,
	.param .u64 .ptr .align 1 monolithic_matvec_B_param_8,
	.param .u64 .ptr .align 1 monolithic_matvec_B_param_9,
	.param .u64 .ptr .align 1 monolithic_matvec_B_param_10,
	.param .u64 .ptr .align 1 monolithic_matvec_B_param_11,
	.param .u64 .ptr .align 1 monolithic_matvec_B_param_12,
	.param .u64 .ptr .align 1 monolithic_matvec_B_param_13,
	.param .f32 monolithic_matvec_B_param_14,
	.param .f32 monolithic_matvec_B_param_15,
	.param .u32 monolithic_matvec_B_param_16,
	.param .u32 monolithic_matvec_B_param_17
)
{
	.reg .pred 	%p<38>;
	.reg .b32 	%r<93>;
	.reg .b32 	%f<310>;
	.reg .b64 	%rd<221>;

	ld.param.u64 	%rd16, [monolithic_matvec_B_param_0];
	ld.param.u64 	%rd17, [monolithic_matvec_B_param_1];
	ld.param.u64 	%rd18, [monolithic_matvec_B_param_2];
	ld.param.u64 	%rd19, [monolithic_matvec_B_param_3];
	ld.param.u64 	%rd20, [monolithic_matvec_B_param_4];
	ld.param.u64 	%rd21, [monolithic_matvec_B_param_5];
	ld.param.u64 	%rd22, [monolithic_matvec_B_param_6];
	ld.param.u64 	%rd23, [monolithic_matvec_B_param_7];
	ld.param.u64 	%rd12, [monolithic_matvec_B_param_9];
	ld.param.u64 	%rd24, [monolithic_matvec_B_param_10];
	ld.param.f32 	%f52, [monolithic_matvec_B_param_14];
	ld.param.f32 	%f53, [monolithic_matvec_B_param_15];
	ld.param.u32 	%r19, [monolithic_matvec_B_param_16];
	ld.param.u32 	%r20, [monolithic_matvec_B_param_17];
	cvta.to.global.u64 	%rd1, %rd24;
	cvta.to.global.u64 	%rd2, %rd23;
	cvta.to.global.u64 	%rd3, %rd22;
	cvta.to.global.u64 	%rd4, %rd20;
	cvta.to.global.u64 	%rd5, %rd19;
	cvta.to.global.u64 	%rd6, %rd18;
	cvta.to.global.u64 	%rd7, %rd17;
	cvta.to.global.u64 	%rd8, %rd16;
	cvta.to.global.u64 	%rd9, %rd21;
	mov.u32 	%r21, %ctaid.x;
	mov.u32 	%r22, %ntid.x;
	mov.u32 	%r23, %tid.x;
	mad.lo.s32 	%r1, %r21, %r22, %r23;
	add.s32 	%r2, %r20, 1;
	mul.lo.s32 	%r24, %r19, %r20;
	add.s32 	%r3, %r24, %r19;
	add.s32 	%r25, %r24, %r20;
	add.s32 	%r4, %r3, %r25;
	add.s32 	%r26, %r4, %r24;
	setp.ge.s32 	%p1, %r1, %r26;
	@%p1 bra 	$L__BB10_52;
	setp.ge.s32 	%p2, %r1, %r3;
	@%p2 bra 	$L__BB10_18;
	div.s32 	%r5, %r1, %r2;
	mul.lo.s32 	%r75, %r5, %r2;
	sub.s32 	%r6, %r1, %r75;
	setp.ne.s32 	%p25, %r6, 0;
	@%p25 bra 	$L__BB10_4;
	mul.wide.s32 	%rd183, %r75, 4;
	add.s64 	%rd184, %rd8, %rd183;
	ld.global.nc.f32 	%f241, [%rd184+4];
	ld.global.nc.f32 	%f242, [%rd184];
	sub.f32 	%f243, %f241, %f242;
	mul.lo.s32 	%r84, %r5, %r20;
	mul.wide.s32 	%rd185, %r84, 4;
	add.s64 	%rd186, %rd7, %rd185;
	ld.global.nc.f32 	%f244, [%rd186];
	mul.wide.s32 	%rd187, %r20, 4;
	add.s64 	%rd188, %rd186, %rd187;
	ld.global.nc.f32 	%f245, [%rd188];
	sub.f32 	%f246, %f244, %f245;
	add.s64 	%rd189, %rd3, %rd185;
	ld.global.nc.f32 	%f247, [%rd189];
	add.f32 	%f248, %f247, %f247;
	fma.rn.f32 	%f249, %f243, 0f40000000, %f246;
	fma.rn.f32 	%f290, %f248, %f249, 0f00000000;
	bra.uni 	$L__BB10_7;
$L__BB10_4:
	setp.ne.s32 	%p26, %r6, %r20;
	@%p26 bra 	$L__BB10_6;
	mad.lo.s32 	%r80, %r5, %r2, %r20;
	mul.wide.s32 	%rd171, %r80, 4;
	add.s64 	%rd172, %rd8, %rd171;
	ld.global.nc.f32 	%f230, [%rd172];
	ld.global.nc.f32 	%f231, [%rd172+-4];
	sub.f32 	%f232, %f230, %f231;
	mul.lo.s32 	%r81, %r5, %r20;
	cvt.s64.s32 	%rd173, %r81;
	cvt.s64.s32 	%rd174, %r20;
	add.s64 	%rd175, %rd173, %rd174;
	shl.b64 	%rd176, %rd175, 2;
	add.s64 	%rd177, %rd7, %rd176;
	ld.global.nc.f32 	%f233, [%rd177+-4];
	add.s32 	%r82, %r81, %r20;
	cvt.s64.s32 	%rd178, %r82;
	add.s64 	%rd179, %rd178, %rd174;
	shl.b64 	%rd180, %rd179, 2;
	add.s64 	%rd181, %rd7, %rd180;
	ld.global.nc.f32 	%f234, [%rd181+-4];
	sub.f32 	%f235, %f233, %f234;
	add.s64 	%rd182, %rd3, %rd176;
	ld.global.nc.f32 	%f236, [%rd182+-4];
	add.f32 	%f237, %f236, %f236;
	fma.rn.f32 	%f238, %f232, 0f40000000, %f235;
	mul.f32 	%f239, %f238, %f237;
	mov.f32 	%f240, 0f00000000;
	sub.f32 	%f290, %f240, %f239;
	bra.uni 	$L__BB10_7;
$L__BB10_6:
	mad.lo.s32 	%r76, %r5, %r2, %r6;
	mul.wide.s32 	%rd154, %r76, 4;
	add.s64 	%rd155, %rd8, %rd154;
	ld.global.nc.f32 	%f210, [%rd155];
	ld.global.nc.f32 	%f211, [%rd155+-4];
	sub.f32 	%f212, %f210, %f211;
	mul.lo.s32 	%r77, %r5, %r20;
	cvt.s64.s32 	%rd156, %r77;
	cvt.s64.s32 	%rd157, %r6;
	add.s64 	%rd158, %rd157, %rd156;
	shl.b64 	%rd159, %rd158, 2;
	add.s64 	%rd160, %rd7, %rd159;
	ld.global.nc.f32 	%f213, [%rd160+-4];
	add.s32 	%r78, %r77, %r20;
	cvt.s64.s32 	%rd161, %r78;
	add.s64 	%rd162, %rd161, %rd157;
	shl.b64 	%rd163, %rd162, 2;
	add.s64 	%rd164, %rd7, %rd163;
	ld.global.nc.f32 	%f214, [%rd164+-4];
	sub.f32 	%f215, %f213, %f214;
	add.s64 	%rd165, %rd3, %rd159;
	ld.global.nc.f32 	%f216, [%rd165+-4];
	add.f32 	%f217, %f216, %f216;
	fma.rn.f32 	%f218, %f212, 0f40000000, %f215;
	mul.f32 	%f219, %f217, %f218;
	ld.global.nc.f32 	%f220, [%rd155+4];
	sub.f32 	%f221, %f220, %f210;
	add.s32 	%r79, %r77, %r6;
	mul.wide.s32 	%rd166, %r79, 4;
	add.s64 	%rd167, %rd7, %rd166;
	ld.global.nc.f32 	%f222, [%rd167];
	mul.wide.s32 	%rd168, %r20, 4;
	add.s64 	%rd169, %rd167, %rd168;
	ld.global.nc.f32 	%f223, [%rd169];
	sub.f32 	%f224, %f222, %f223;
	add.s64 	%rd170, %rd3, %rd166;
	ld.global.nc.f32 	%f225, [%rd170];
	add.f32 	%f226, %f225, %f225;
	fma.rn.f32 	%f227, %f221, 0f40000000, %f224;
	mul.f32 	%f228, %f226, %f227;
	sub.f32 	%f229, %f228, %f219;
	add.f32 	%f290, %f229, 0f00000000;
$L__BB10_7:
	setp.eq.s32 	%p27, %r5, 0;
	mov.f32 	%f292, 0f00000000;
	@%p27 bra 	$L__BB10_11;
	add.s32 	%r85, %r5, -1;
	mad.lo.s32 	%r86, %r85, %r2, %r6;
	mul.wide.s32 	%rd190, %r86, 4;
	add.s64 	%rd191, %rd8, %rd190;
	ld.global.nc.f32 	%f252, [%rd191];
	add.s32 	%r7, %r86, %r2;
	mul.wide.s32 	%rd192, %r2, 4;
	add.s64 	%rd193, %rd191, %rd192;
	ld.global.nc.f32 	%f253, [%rd193];
	sub.f32 	%f5, %f252, %f253;
	setp.lt.s32 	%p28, %r6, 1;
	setp.ge.s32 	%p29, %r6, %r20;
	mov.f32 	%f291, 0f00000000;
	or.pred  	%p30, %p28, %p29;
	@%p30 bra 	$L__BB10_10;
	mad.lo.s32 	%r87, %r5, %r20, %r6;
	mul.wide.s32 	%rd194, %r87, 4;
	add.s64 	%rd195, %rd7, %rd194;
	ld.global.nc.f32 	%f254, [%rd195];
	ld.global.nc.f32 	%f255, [%rd195+-4];
	sub.f32 	%f291, %f254, %f255;
$L__BB10_10:
	mul.wide.s32 	%rd196, %r7, 4;
	add.s64 	%rd197, %rd2, %rd196;
	ld.global.nc.f32 	%f256, [%rd197];
	add.f32 	%f257, %f5, %f291;
	mul.f32 	%f292, %f256, %f257;
$L__BB10_11:
	add.s32 	%r88, %r19, -1;
	setp.eq.s32 	%p31, %r5, %r88;
	mov.f32 	%f294, 0f00000000;
	@%p31 bra 	$L__BB10_15;
	mad.lo.s32 	%r89, %r5, %r2, %r6;
	mul.wide.s32 	%rd198, %r89, 4;
	add.s64 	%rd199, %rd8, %rd198;
	ld.global.nc.f32 	%f260, [%rd199];
	add.s32 	%r8, %r89, %r2;
	mul.wide.s32 	%rd200, %r2, 4;
	add.s64 	%rd201, %rd199, %rd200;
	ld.global.nc.f32 	%f261, [%rd201];
	sub.f32 	%f10, %f260, %f261;
	setp.lt.s32 	%p32, %r6, 1;
	setp.ge.s32 	%p33, %r6, %r20;
	mov.f32 	%f293, 0f00000000;
	or.pred  	%p34, %p32, %p33;
	@%p34 bra 	$L__BB10_14;
	not.b32 	%r90, %r5;
	add.s32 	%r91, %r8, %r90;
	mul.wide.s32 	%rd202, %r91, 4;
	add.s64 	%rd203, %rd7, %rd202;
	ld.global.nc.f32 	%f262, [%rd203];
	ld.global.nc.f32 	%f263, [%rd203+-4];
	sub.f32 	%f293, %f262, %f263;
$L__BB10_14:
	mul.wide.s32 	%rd204, %r8, 4;
	add.s64 	%rd205, %rd2, %rd204;
	ld.global.nc.f32 	%f264, [%rd205];
	add.f32 	%f265, %f10, %f293;
	mul.f32 	%f294, %f264, %f265;
$L__BB10_15:
	ld.param.u64 	%rd217, [monolithic_matvec_B_param_8];
	sub.f32 	%f266, %f292, %f294;
	add.f32 	%f267, %f290, %f266;
	mul.f32 	%f268, %f52, %f52;
	div.rn.f32 	%f269, %f267, %f268;
	cvta.to.global.u64 	%rd206, %rd217;
	mul.wide.s32 	%rd207, %r1, 4;
	add.s64 	%rd208, %rd206, %rd207;
	ld.global.nc.f32 	%f270, [%rd208];
	add.s64 	%rd209, %rd8, %rd207;
	ld.global.nc.f32 	%f271, [%rd209];
	mul.f32 	%f272, %f270, %f271;
	sub.f32 	%f295, %f269, %f272;
	setp.lt.s32 	%p35, %r6, 1;
	setp.ge.s32 	%p36, %r6, %r20;
	or.pred  	%p37, %p35, %p36;
	@%p37 bra 	$L__BB10_17;
	mad.lo.s32 	%r92, %r5, %r20, %r6;
	mul.wide.s32 	%rd210, %r92, 4;
	add.s64 	%rd211, %rd9, %rd210;
	ld.global.nc.f32 	%f273, [%rd211];
	ld.global.nc.f32 	%f274, [%rd211+-4];
	add.f32 	%f275, %f273, %f274;
	mul.f32 	%f276, %f275, 0f3F000000;
	add.s64 	%rd212, %rd6, %rd210;
	ld.global.nc.f32 	%f277, [%rd212];
	ld.global.nc.f32 	%f278, [%rd212+-4];
	sub.f32 	%f279, %f277, %f278;
	div.rn.f32 	%f280, %f279, %f52;
	mul.f32 	%f281, %f276, %f280;
	sub.f32 	%f282, %f295, %f281;
	add.f32 	%f283, %f277, %f278;
	mul.f32 	%f284, %f283, 0f3F000000;
	add.s64 	%rd213, %rd1, %rd210;
	ld.global.nc.f32 	%f285, [%rd213];
	ld.global.nc.f32 	%f286, [%rd213+-4];
	sub.f32 	%f287, %f285, %f286;
	div.rn.f32 	%f288, %f287, %f52;
	mul.f32 	%f289, %f284, %f288;
	sub.f32 	%f295, %f282, %f289;
$L__BB10_17:
	ld.param.u64 	%rd218, [monolithic_matvec_B_param_11];
	cvta.to.global.u64 	%rd214, %rd218;
	add.s64 	%rd216, %rd214, %rd207;
	st.global.f32 	[%rd216], %f295;
	bra.uni 	$L__BB10_52;
$L__BB10_18:
	setp.ge.s32 	%p3, %r1, %r4;
	@%p3 bra 	$L__BB10_35;
	sub.s32 	%r9, %r1, %r3;
	div.s32 	%r10, %r9, %r20;
	mul.lo.s32 	%r50, %r10, %r20;
	sub.s32 	%r11, %r9, %r50;
	setp.ne.s32 	%p12, %r10, 0;
	@%p12 bra 	$L__BB10_21;
	mul.wide.s32 	%rd106, %r11, 4;
	add.s64 	%rd107, %rd8, %rd106;
	ld.global.nc.f32 	%f159, [%rd107+4];
	ld.global.nc.f32 	%f160, [%rd107];
	sub.f32 	%f161, %f159, %f160;
	add.s64 	%rd108, %rd7, %rd106;
	ld.global.nc.f32 	%f162, [%rd108];
	mul.wide.s32 	%rd109, %r20, 4;
	add.s64 	%rd110, %rd108, %rd109;
	ld.global.nc.f32 	%f163, [%rd110];
	sub.f32 	%f164, %f162, %f163;
	add.s64 	%rd111, %rd3, %rd106;
	ld.global.nc.f32 	%f165, [%rd111];
	add.f32 	%f166, %f165, %f165;
	fma.rn.f32 	%f167, %f164, 0f40000000, %f161;
	mul.f32 	%f168, %f166, %f167;
	mov.f32 	%f169, 0f00000000;
	sub.f32 	%f296, %f169, %f168;
	bra.uni 	$L__BB10_24;
$L__BB10_21:
	setp.ne.s32 	%p13, %r10, %r19;
	@%p13 bra 	$L__BB10_23;
	sub.s32 	%r56, %r3, %r2;
	add.s32 	%r57, %r56, %r11;
	add.s32 	%r58, %r57, 1;
	mul.wide.s32 	%rd99, %r58, 4;
	add.s64 	%rd100, %rd8, %rd99;
	ld.global.nc.f32 	%f150, [%rd100];
	ld.global.nc.f32 	%f151, [%rd100+-4];
	sub.f32 	%f152, %f150, %f151;
	sub.s32 	%r59, %r56, %r19;
	add.s32 	%r60, %r59, %r11;
	add.s32 	%r61, %r60, 1;
	mul.wide.s32 	%rd101, %r61, 4;
	add.s64 	%rd102, %rd7, %rd101;
	ld.global.nc.f32 	%f153, [%rd102];
	mul.wide.s32 	%rd103, %r20, 4;
	add.s64 	%rd104, %rd102, %rd103;
	ld.global.nc.f32 	%f154, [%rd104];
	sub.f32 	%f155, %f153, %f154;
	add.s64 	%rd105, %rd3, %rd101;
	ld.global.nc.f32 	%f156, [%rd105];
	add.f32 	%f157, %f156, %f156;
	fma.rn.f32 	%f158, %f155, 0f40000000, %f152;
	fma.rn.f32 	%f296, %f157, %f158, 0f00000000;
	bra.uni 	$L__BB10_24;
$L__BB10_23:
	add.s32 	%r51, %r10, -1;
	mul.lo.s32 	%r52, %r51, %r2;
	cvt.s64.s32 	%rd79, %r52;
	cvt.s64.s32 	%rd80, %r11;
	add.s64 	%rd81, %rd79, %rd80;
	shl.b64 	%rd82, %rd81, 2;
	add.s64 	%rd83, %rd8, %rd82;
	ld.global.nc.f32 	%f130, [%rd83+4];
	add.s32 	%r53, %r52, %r11;
	mul.wide.s32 	%rd84, %r53, 4;
	add.s64 	%rd85, %rd8, %rd84;
	ld.global.nc.f32 	%f131, [%rd85];
	sub.f32 	%f132, %f130, %f131;
	mad.lo.s32 	%r54, %r51, %r20, %r11;
	mul.wide.s32 	%rd86, %r54, 4;
	add.s64 	%rd87, %rd7, %rd86;
	ld.global.nc.f32 	%f133, [%rd87];
	mul.wide.s32 	%rd88, %r20, 4;
	add.s64 	%rd89, %rd87, %rd88;
	ld.global.nc.f32 	%f134, [%rd89];
	sub.f32 	%f135, %f133, %f134;
	add.s64 	%rd90, %rd3, %rd86;
	ld.global.nc.f32 	%f136, [%rd90];
	add.f32 	%f137, %f136, %f136;
	fma.rn.f32 	%f138, %f135, 0f40000000, %f132;
	mul.f32 	%f139, %f137, %f138;
	mad.lo.s32 	%r55, %r10, %r20, %r10;
	cvt.s64.s32 	%rd91, %r55;
	add.s64 	%rd92, %rd80, %rd91;
	shl.b64 	%rd93, %rd92, 2;
	add.s64 	%rd94, %rd8, %rd93;
	ld.global.nc.f32 	%f140, [%rd94+4];
	mul.wide.s32 	%rd95, %r2, 4;
	add.s64 	%rd96, %rd85, %rd95;
	ld.global.nc.f32 	%f141, [%rd96];
	sub.f32 	%f142, %f140, %f141;
	add.s64 	%rd97, %rd89, %rd88;
	ld.global.nc.f32 	%f143, [%rd97];
	sub.f32 	%f144, %f134, %f143;
	add.s64 	%rd98, %rd90, %rd88;
	ld.global.nc.f32 	%f145, [%rd98];
	add.f32 	%f146, %f145, %f145;
	fma.rn.f32 	%f147, %f144, 0f40000000, %f142;
	mul.f32 	%f148, %f146, %f147;
	sub.f32 	%f149, %f139, %f148;
	add.f32 	%f296, %f149, 0f00000000;
$L__BB10_24:
	setp.eq.s32 	%p14, %r11, 0;
	mov.f32 	%f298, 0f00000000;
	@%p14 bra 	$L__BB10_28;
	mad.lo.s32 	%r12, %r10, %r20, %r11;
	mul.wide.s32 	%rd112, %r12, 4;
	add.s64 	%rd113, %rd7, %rd112;
	ld.global.nc.f32 	%f172, [%rd113];
	ld.global.nc.f32 	%f173, [%rd113+-4];
	sub.f32 	%f22, %f172, %f173;
	setp.lt.s32 	%p15, %r10, 1;
	setp.ge.s32 	%p16, %r10, %r19;
	mov.f32 	%f297, 0f00000000;
	or.pred  	%p17, %p15, %p16;
	@%p17 bra 	$L__BB10_27;
	add.s32 	%r62, %r10, -1;
	mad.lo.s32 	%r63, %r62, %r2, %r11;
	mul.wide.s32 	%rd114, %r63, 4;
	add.s64 	%rd115, %rd8, %rd114;
	ld.global.nc.f32 	%f174, [%rd115];
	mul.wide.s32 	%rd116, %r2, 4;
	add.s64 	%rd117, %rd115, %rd116;
	ld.global.nc.f32 	%f175, [%rd117];
	sub.f32 	%f297, %f174, %f175;
$L__BB10_27:
	add.s32 	%r64, %r12, %r10;
	mul.wide.s32 	%rd118, %r64, 4;
	add.s64 	%rd119, %rd2, %rd118;
	ld.global.nc.f32 	%f176, [%rd119];
	add.f32 	%f177, %f22, %f297;
	mul.f32 	%f298, %f176, %f177;
$L__BB10_28:
	add.s32 	%r65, %r20, -1;
	setp.eq.s32 	%p18, %r11, %r65;
	mov.f32 	%f300, 0f00000000;
	@%p18 bra 	$L__BB10_32;
	mul.lo.s32 	%r13, %r10, %r20;
	cvt.s64.s32 	%rd120, %r13;
	cvt.s64.s32 	%rd10, %r11;
	add.s64 	%rd121, %rd10, %rd120;
	shl.b64 	%rd122, %rd121, 2;
	add.s64 	%rd123, %rd7, %rd122;
	ld.global.nc.f32 	%f180, [%rd123+4];
	add.s32 	%r66, %r13, %r11;
	mul.wide.s32 	%rd124, %r66, 4;
	add.s64 	%rd125, %rd7, %rd124;
	ld.global.nc.f32 	%f181, [%rd125];
	sub.f32 	%f27, %f180, %f181;
	setp.lt.s32 	%p19, %r10, 1;
	setp.ge.s32 	%p20, %r10, %r19;
	mov.f32 	%f299, 0f00000000;
	or.pred  	%p21, %p19, %p20;
	@%p21 bra 	$L__BB10_31;
	add.s32 	%r67, %r10, -1;
	mul.lo.s32 	%r68, %r67, %r2;
	cvt.s64.s32 	%rd126, %r68;
	add.s64 	%rd127, %rd126, %rd10;
	shl.b64 	%rd128, %rd127, 2;
	add.s64 	%rd129, %rd8, %rd128;
	ld.global.nc.f32 	%f182, [%rd129+4];
	add.s32 	%r69, %r13, %r10;
	cvt.s64.s32 	%rd130, %r69;
	add.s64 	%rd131, %rd10, %rd130;
	shl.b64 	%rd132, %rd131, 2;
	add.s64 	%rd133, %rd8, %rd132;
	ld.global.nc.f32 	%f183, [%rd133+4];
	sub.f32 	%f299, %f182, %f183;
$L__BB10_31:
	add.s32 	%r70, %r13, %r10;
	cvt.s64.s32 	%rd134, %r70;
	add.s64 	%rd135, %rd10, %rd134;
	shl.b64 	%rd136, %rd135, 2;
	add.s64 	%rd137, %rd2, %rd136;
	ld.global.nc.f32 	%f184, [%rd137+4];
	add.f32 	%f185, %f27, %f299;
	mul.f32 	%f300, %f184, %f185;
$L__BB10_32:
	sub.f32 	%f186, %f300, %f298;
	add.f32 	%f187, %f296, %f186;
	mul.f32 	%f188, %f52, %f52;
	div.rn.f32 	%f189, %f187, %f188;
	cvta.to.global.u64 	%rd138, %rd12;
	mul.wide.s32 	%rd139, %r9, 4;
	add.s64 	%rd140, %rd138, %rd139;
	ld.global.nc.f32 	%f190, [%rd140];
	add.s64 	%rd141, %rd7, %rd139;
	ld.global.nc.f32 	%f191, [%rd141];
	mul.f32 	%f192, %f190, %f191;
	sub.f32 	%f301, %f189, %f192;
	setp.lt.s32 	%p22, %r10, 1;
	setp.ge.s32 	%p23, %r10, %r19;
	or.pred  	%p24, %p22, %p23;
	@%p24 bra 	$L__BB10_34;
	mul.lo.s32 	%r71, %r10, %r20;
	add.s32 	%r72, %r71, %r11;
	mul.wide.s32 	%rd142, %r72, 4;
	add.s64 	%rd143, %rd9, %rd142;
	ld.global.nc.f32 	%f193, [%rd143];
	sub.s32 	%r73, %r71, %r20;
	add.s32 	%r74, %r73, %r11;
	mul.wide.s32 	%rd144, %r74, 4;
	add.s64 	%rd145, %rd9, %rd144;
	ld.global.nc.f32 	%f194, [%rd145];
	add.f32 	%f195, %f193, %f194;
	mul.f32 	%f196, %f195, 0f3F000000;
	add.s64 	%rd146, %rd6, %rd144;
	ld.global.nc.f32 	%f197, [%rd146];
	mul.wide.s32 	%rd147, %r20, 4;
	add.s64 	%rd148, %rd146, %rd147;
	ld.global.nc.f32 	%f198, [%rd148];
	sub.f32 	%f199, %f197, %f198;
	div.rn.f32 	%f200, %f199, %f52;
	mul.f32 	%f201, %f196, %f200;
	sub.f32 	%f202, %f301, %f201;
	add.f32 	%f203, %f198, %f197;
	mul.f32 	%f204, %f203, 0f3F000000;
	add.s64 	%rd149, %rd1, %rd144;
	ld.global.nc.f32 	%f205, [%rd149];
	add.s64 	%rd150, %rd149, %rd147;
	ld.global.nc.f32 	%f206, [%rd150];
	sub.f32 	%f207, %f205, %f206;
	div.rn.f32 	%f208, %f207, %f52;
	mul.f32 	%f209, %f204, %f208;
	sub.f32 	%f301, %f202, %f209;
$L__BB10_34:
	ld.param.u64 	%rd219, [monolithic_matvec_B_param_12];
	cvta.to.global.u64 	%rd151, %rd219;
	add.s64 	%rd153, %rd151, %rd139;
	st.global.f32 	[%rd153], %f301;
	bra.uni 	$L__BB10_52;
$L__BB10_35:
	sub.s32 	%r14, %r1, %r4;
	div.s32 	%r15, %r14, %r20;
	mul.lo.s32 	%r27, %r15, %r20;
	sub.s32 	%r16, %r14, %r27;
	setp.lt.s32 	%p4, %r16, 1;
	mov.f32 	%f302, 0f00000000;
	@%p4 bra 	$L__BB10_37;
	mad.lo.s32 	%r28, %r15, %r20, %r16;
	mul.wide.s32 	%rd25, %r28, 4;
	add.s64 	%rd26, %rd9, %rd25;
	ld.global.nc.f32 	%f55, [%rd26];
	ld.global.nc.f32 	%f56, [%rd26+-4];
	add.f32 	%f57, %f55, %f56;
	mul.f32 	%f58, %f57, 0f3F000000;
	add.s32 	%r29, %r28, %r15;
	mul.wide.s32 	%rd27, %r29, 4;
	add.s64 	%rd28, %rd8, %rd27;
	ld.global.nc.f32 	%f59, [%rd28];
	mul.f32 	%f302, %f59, %f58;
$L__BB10_37:
	add.s32 	%r17, %r20, -1;
	setp.ge.s32 	%p5, %r16, %r17;
	mov.f32 	%f303, 0f00000000;
	@%p5 bra 	$L__BB10_39;
	add.s32 	%r31, %r27, %r16;
	mul.wide.s32 	%rd29, %r31, 4;
	add.s64 	%rd30, %rd9, %rd29;
	ld.global.nc.f32 	%f61, [%rd30];
	ld.global.nc.f32 	%f62, [%rd30+4];
	add.f32 	%f63, %f61, %f62;
	mul.f32 	%f64, %f63, 0f3F000000;
	add.s32 	%r32, %r27, %r15;
	cvt.s64.s32 	%rd31, %r32;
	cvt.s64.s32 	%rd32, %r16;
	add.s64 	%rd33, %rd32, %rd31;
	shl.b64 	%rd34, %rd33, 2;
	add.s64 	%rd35, %rd8, %rd34;
	ld.global.nc.f32 	%f65, [%rd35+4];
	mul.f32 	%f303, %f65, %f64;
$L__BB10_39:
	setp.lt.s32 	%p6, %r15, 1;
	mov.f32 	%f304, 0f00000000;
	@%p6 bra 	$L__BB10_41;
	add.s32 	%r34, %r27, %r16;
	mul.wide.s32 	%rd36, %r34, 4;
	add.s64 	%rd37, %rd9, %rd36;
	ld.global.nc.f32 	%f67, [%rd37];
	sub.s32 	%r35, %r27, %r20;
	add.s32 	%r36, %r35, %r16;
	mul.wide.s32 	%rd38, %r36, 4;
	add.s64 	%rd39, %rd9, %rd38;
	ld.global.nc.f32 	%f68, [%rd39];
	add.f32 	%f69, %f67, %f68;
	mul.f32 	%f70, %f69, 0f3F000000;
	add.s64 	%rd40, %rd7, %rd36;
	ld.global.nc.f32 	%f71, [%rd40];
	mul.f32 	%f304, %f71, %f70;
$L__BB10_41:
	add.s32 	%r18, %r19, -1;
	setp.ge.s32 	%p7, %r15, %r18;
	mov.f32 	%f305, 0f00000000;
	@%p7 bra 	$L__BB10_43;
	mad.lo.s32 	%r37, %r15, %r20, %r16;
	mul.wide.s32 	%rd41, %r37, 4;
	add.s64 	%rd42, %rd9, %rd41;
	ld.global.nc.f32 	%f73, [%rd42];
	add.s32 	%r38, %r37, %r20;
	mul.wide.s32 	%rd43, %r20, 4;
	add.s64 	%rd44, %rd42, %rd43;
	ld.global.nc.f32 	%f74, [%rd44];
	add.f32 	%f75, %f73, %f74;
	mul.f32 	%f76, %f75, 0f3F000000;
	mul.wide.s32 	%rd45, %r38, 4;
	add.s64 	%rd46, %rd7, %rd45;
	ld.global.nc.f32 	%f77, [%rd46];
	mul.f32 	%f305, %f77, %f76;
$L__BB10_43:
	setp.lt.s32 	%p8, %r16, 1;
	sub.f32 	%f79, %f303, %f302;
	div.rn.f32 	%f80, %f79, %f52;
	sub.f32 	%f81, %f304, %f305;
	div.rn.f32 	%f82, %f81, %f52;
	add.f32 	%f83, %f80, %f82;
	add.f32 	%f84, %f83, 0f00000000;
	mul.wide.s32 	%rd47, %r14, 4;
	add.s64 	%rd48, %rd6, %rd47;
	ld.global.nc.f32 	%f85, [%rd48];
	div.rn.f32 	%f86, %f85, %f53;
	add.f32 	%f43, %f86, %f84;
	mov.f32 	%f306, 0f00000000;
	@%p8 bra 	$L__BB10_45;
	mad.lo.s32 	%r39, %r15, %r2, %r16;
	mul.wide.s32 	%rd49, %r39, 4;
	add.s64 	%rd50, %rd5, %rd49;
	ld.global.nc.f32 	%f87, [%rd50];
	abs.f32 	%f88, %f87;
	mad.lo.s32 	%r40, %r15, %r20, %r16;
	mul.wide.s32 	%rd51, %r40, 4;
	add.s64 	%rd52, %rd6, %rd51;
	ld.global.nc.f32 	%f89, [%rd52];
	ld.global.nc.f32 	%f90, [%rd52+-4];
	sub.f32 	%f91, %f89, %f90;
	div.rn.f32 	%f92, %f91, %f52;
	mul.f32 	%f93, %f52, %f88;
	mul.f32 	%f94, %f93, 0f3F000000;
	mul.f32 	%f306, %f94, %f92;
$L__BB10_45:
	setp.ge.s32 	%p9, %r16, %r17;
	mov.f32 	%f307, 0f00000000;
	@%p9 bra 	$L__BB10_47;
	mul.lo.s32 	%r41, %r15, %r2;
	cvt.s64.s32 	%rd53, %r41;
	cvt.s64.s32 	%rd54, %r16;
	add.s64 	%rd55, %rd54, %rd53;
	shl.b64 	%rd56, %rd55, 2;
	add.s64 	%rd57, %rd5, %rd56;
	ld.global.nc.f32 	%f96, [%rd57+4];
	abs.f32 	%f97, %f96;
	cvt.s64.s32 	%rd58, %r27;
	add.s64 	%rd59, %rd54, %rd58;
	shl.b64 	%rd60, %rd59, 2;
	add.s64 	%rd61, %rd6, %rd60;
	ld.global.nc.f32 	%f98, [%rd61+4];
	add.s32 	%r43, %r27, %r16;
	mul.wide.s32 	%rd62, %r43, 4;
	add.s64 	%rd63, %rd6, %rd62;
	ld.global.nc.f32 	%f99, [%rd63];
	sub.f32 	%f100, %f98, %f99;
	div.rn.f32 	%f101, %f100, %f52;
	mul.f32 	%f102, %f52, %f97;
	mul.f32 	%f103, %f102, 0f3F000000;
	mul.f32 	%f307, %f103, %f101;
$L__BB10_47:
	setp.lt.s32 	%p10, %r15, 1;
	mov.f32 	%f308, 0f00000000;
	@%p10 bra 	$L__BB10_49;
	add.s32 	%r45, %r27, %r16;
	mul.wide.s32 	%rd64, %r45, 4;
	add.s64 	%rd65, %rd4, %rd64;
	ld.global.nc.f32 	%f105, [%rd65];
	abs.f32 	%f106, %f105;
	sub.s32 	%r46, %r27, %r20;
	add.s32 	%r47, %r46, %r16;
	mul.wide.s32 	%rd66, %r47, 4;
	add.s64 	%rd67, %rd6, %rd66;
	ld.global.nc.f32 	%f107, [%rd67];
	mul.wide.s32 	%rd68, %r20, 4;
	add.s64 	%rd69, %rd67, %rd68;
	ld.global.nc.f32 	%f108, [%rd69];
	sub.f32 	%f109, %f107, %f108;
	div.rn.f32 	%f110, %f109, %f52;
	mul.f32 	%f111, %f52, %f106;
	mul.f32 	%f112, %f111, 0f3F000000;
	mul.f32 	%f308, %f112, %f110;
$L__BB10_49:
	setp.ge.s32 	%p11, %r15, %r18;
	mov.f32 	%f309, 0f00000000;
	@%p11 bra 	$L__BB10_51;
	mad.lo.s32 	%r48, %r15, %r20, %r16;
	add.s32 	%r49, %r48, %r20;
	mul.wide.s32 	%rd70, %r49, 4;
	add.s64 	%rd71, %rd4, %rd70;
	ld.global.nc.f32 	%f114, [%rd71];
	abs.f32 	%f115, %f114;
	mul.wide.s32 	%rd72, %r48, 4;
	add.s64 	%rd73, %rd6, %rd72;
	ld.global.nc.f32 	%f116, [%rd73];
	mul.wide.s32 	%rd74, %r20, 4;
	add.s64 	%rd75, %rd73, %rd74;
	ld.global.nc.f32 	%f117, [%rd75];
	sub.f32 	%f118, %f116, %f117;
	div.rn.f32 	%f119, %f118, %f52;
	mul.f32 	%f120, %f52, %f115;
	mul.f32 	%f121, %f120, 0f3F000000;
	mul.f32 	%f309, %f121, %f119;
$L__BB10_51:
	ld.param.u64 	%rd220, [monolithic_matvec_B_param_13];
	sub.f32 	%f122, %f307, %f306;
	add.f32 	%f123, %f122, %f122;
	div.rn.f32 	%f124, %f123, %f52;
	sub.f32 	%f125, %f43, %f124;
	sub.f32 	%f126, %f308, %f309;
	add.f32 	%f127, %f126, %f126;
	div.rn.f32 	%f128, %f127, %f52;
	sub.f32 	%f129, %f125, %f128;
	cvta.to.global.u64 	%rd76, %rd220;
	add.s64 	%rd78, %rd76, %rd47;
	st.global.f32 	[%rd78], %f129;
$L__BB10_52:
	ret;

}


// ===== COMPILED SASS (sm_100) =====

	.target	sm_100

	.elftype	@"ET_EXEC"


//--------------------- .note.nv.tkinfo           --------------------------
	.section	.note.nv.tkinfo,"",@"SHT_NOTE"
	.sectionflags	@"SHF_NOTE_NV_TKINFO"
	.tkinfo
        /*0018*/ 	.word	0x00000002
        /*0030*/ 	.string	""
        /*0030*/ 	.string	"ptxas"
        /*0030*/ 	.string	"Cuda compilation tools, release 13.0, V13.0.88"
        /*0030*/ 	.string	"Build cuda_13.0.r13.0/compiler.36424714_0"
        /*0030*/ 	.string	"-arch sm_100 -m 64 "



//--------------------- .note.nv.cuinfo           --------------------------
	.section	.note.nv.cuinfo,"",@"SHT_NOTE"
	.sectionflags	@"SHF_NOTE_NV_CUINFO"
        /*0018*/ 	.short	0x0002
        /*001a*/ 	.short	0x0064
        /*001c*/ 	.short	0x0082
	.zero		2


//--------------------- .nv.info                  --------------------------
	.section	.nv.info,"",@"SHT_CUDA_INFO"
	.align	4


	//----- nvinfo : EIATTR_REGCOUNT
	.align		4
        /*0000*/ 	.byte	0x04, 0x2f
        /*0002*/ 	.short	(.L_1 - .L_0)
	.align		4
.L_0:
        /*0004*/ 	.word	index@(restrict_u)
        /*0008*/ 	.word	0x0000000e


	//----- nvinfo : EIATTR_FRAME_SIZE
	.align		4
.L_1:
        /*000c*/ 	.byte	0x04, 0x11
        /*000e*/ 	.short	(.L_3 - .L_2)
	.align		4
.L_2:
        /*0010*/ 	.word	index@(restrict_u)
        /*0014*/ 	.word	0x00000000


	//----- nvinfo : EIATTR_REGCOUNT
	.align		4
.L_3:
        /*0018*/ 	.byte	0x04, 0x2f
        /*001a*/ 	.short	(.L_5 - .L_4)
	.align		4
.L_4:
        /*001c*/ 	.word	index@(prolongate_u)
        /*0020*/ 	.word	0x0000000e


	//----- nvinfo : EIATTR_FRAME_SIZE
	.align		4
.L_5:
        /*0024*/ 	.byte	0x04, 0x11
        /*0026*/ 	.short	(.L_7 - .L_6)
	.align		4
.L_6:
        /*0028*/ 	.word	index@(prolongate_u)
        /*002c*/ 	.word	0x00000000


	//----- nvinfo : EIATTR_REGCOUNT
	.align		4
.L_7:
        /*0030*/ 	.byte	0x04, 0x2f
        /*0032*/ 	.short	(.L_9 - .L_8)
	.align		4
.L_8:
        /*0034*/ 	.word	index@(restrict_cell_centered)
        /*0038*/ 	.word	0x00000010


	//----- nvinfo : EIATTR_FRAME_SIZE
	.align		4
.L_9:
        /*003c*/ 	.byte	0x04, 0x11
        /*003e*/ 	.short	(.L_11 - .L_10)
	.align		4
.L_10:
        /*0040*/ 	.word	index@(restrict_cell_centered)
        /*0044*/ 	.word	0x00000000


	//----- nvinfo : EIATTR_REGCOUNT
	.align		4
.L_11:
        /*0048*/ 	.byte	0x04, 0x2f
        /*004a*/ 	.short	(.L_13 - .L_12)
	.align		4
.L_12:
        /*004c*/ 	.word	index@(restrict_max_pool)
        /*0050*/ 	.word	0x0000000e


	//----- nvinfo : EIATTR_FRAME_SIZE
	.align		4
.L_13:
        /*0054*/ 	.byte	0x04, 0x11
        /*0056*/ 	.short	(.L_15 - .L_14)
	.align		4
.L_14:
        /*0058*/ 	.word	index@(restrict_max_pool)
        /*005c*/ 	.word	0x00000000


	//----- nvinfo : EIATTR_REGCOUNT
	.align		4
.L_15:
        /*0060*/ 	.byte	0x04, 0x2f
        /*0062*/ 	.short	(.L_17 - .L_16)
	.align		4
.L_16:
        /*0064*/ 	.word	index@(prolongate_cell_centered)
        /*0068*/ 	.word	0x0000000c


	//----- nvinfo : EIATTR_FRAME_SIZE
	.align		4
.L_17:
        /*006c*/ 	.byte	0x04, 0x11
        /*006e*/ 	.short	(.L_19 - .L_18)
	.align		4
.L_18:
        /*0070*/ 	.word	index@(prolongate_cell_centered)
        /*0074*/ 	.word	0x00000000


	//----- nvinfo : EIATTR_REGCOUNT
	.align		4
.L_19:
        /*0078*/ 	.byte	0x04, 0x2f
        /*007a*/ 	.short	(.L_21 - .L_20)
	.align		4
.L_20:
        /*007c*/ 	.word	index@(restrict_v)
        /*0080*/ 	.word	0x0000000c


	//----- nvinfo : EIATTR_FRAME_SIZE
	.align		4
.L_21:
        /*0084*/ 	.byte	0x04, 0x11
        /*0086*/ 	.short	(.L_23 - .L_22)
	.align		4
.L_22:
        /*0088*/ 	.word	index@(restrict_v)
        /*008c*/ 	.word	0x00000000


	//----- nvinfo : EIATTR_REGCOUNT
	.align		4
.L_23:
        /*0090*/ 	.byte	0x04, 0x2f
        /*0092*/ 	.short	(.L_25 - .L_24)
	.align		4
.L_24:
        /*0094*/ 	.word	index@(prolongate_v)
        /*0098*/ 	.word	0x0000000c


	//----- nvinfo : EIATTR_FRAME_SIZE
	.align		4
.L_25:
        /*009c*/ 	.byte	0x04, 0x11
        /*009e*/ 	.short	(.L_27 - .L_26)
	.align		4
.L_26:
        /*00a0*/ 	.word	index@(prolongate_v)
        /*00a4*/ 	.word	0x00000000


	//----- nvinfo : EIATTR_REGCOUNT
	.align		4
.L_27:
        /*00a8*/ 	.byte	0x04, 0x2f
        /*00aa*/ 	.short	(.L_29 - .L_28)
	.align		4
.L_28:
        /*00ac*/ 	.word	index@(prolongate_u_smooth)
        /*00b0*/ 	.word	0x00000014


	//----- nvinfo : EIATTR_FRAME_SIZE
	.align		4
.L_29:
        /*00b4*/ 	.byte	0x04, 0x11
        /*00b6*/ 	.short	(.L_31 - .L_30)
	.align		4
.L_30:
        /*00b8*/ 	.word	index@(prolongate_u_smooth)
        /*00bc*/ 	.word	0x00000000


	//----- nvinfo : EIATTR_REGCOUNT
	.align		4
.L_31:
        /*00c0*/ 	.byte	0x04, 0x2f
        /*00c2*/ 	.short	(.L_33 - .L_32)
	.align		4
.L_32:
        /*00c4*/ 	.word	index@(prolongate_v_smooth)
        /*00c8*/ 	.word	0x00000014


	//----- nvinfo : EIATTR_FRAME_SIZE
	.align		4
.L_33:
        /*00cc*/ 	.byte	0x04, 0x11
        /*00ce*/ 	.short	(.L_35 - .L_34)
	.align		4
.L_34:
        /*00d0*/ 	.word	index@(prolongate_v_smooth)
        /*00d4*/ 	.word	0x00000000


	//----- nvinfo : EIATTR_REGCOUNT
	.align		4
.L_35:
        /*00d8*/ 	.byte	0x04, 0x2f
        /*00da*/ 	.short	(.L_37 - .L_36)
	.align		4
.L_36:
        /*00dc*/ 	.word	index@(prolongate_H_smooth)
        /*00e0*/ 	.word	0x00000014


	//----- nvinfo : EIATTR_FRAME_SIZE
	.align		4
.L_37:
        /*00e4*/ 	.byte	0x04, 0x11
        /*00e6*/ 	.short	(.L_39 - .L_38)
	.align		4
.L_38:
        /*00e8*/ 	.word	index@(prolongate_H_smooth)
        /*00ec*/ 	.word	0x00000000


	//----- nvinfo : EIATTR_REGCOUNT
	.align		4
.L_39:
        /*00f0*/ 	.byte	0x04, 0x2f
        /*00f2*/ 	.short	(.L_41 - .L_40)
	.align		4
.L_40:
        /*00f4*/ 	.word	index@(monolithic_matvec_B)
        /*00f8*/ 	.word	0x00000020


	//----- nvinfo : EIATTR_FRAME_SIZE
	.align		4
.L_41:
        /*00fc*/ 	.byte	0x04, 0x11
        /*00fe*/ 	.short	(.L_43 - .L_42)
	.align		4
.L_42:
        /*0100*/ 	.word	index@($__internal_0_$__cuda_sm3x_div_rn_noftz_f32_slowpath)
        /*0104*/ 	.word	0x00000000


	//----- nvinfo : EIATTR_FRAME_SIZE
	.align		4
.L_43:
        /*0108*/ 	.byte	0x04, 0x11
        /*010a*/ 	.short	(.L_45 - .L_44)
	.align		4
.L_44:
        /*010c*/ 	.word	index@(monolithic_matvec_B)
        /*0110*/ 	.word	0x00000000


	//----- nvinfo : EIATTR_MIN_STACK_SIZE
	.align		4
.L_45:
        /*0114*/ 	.byte	0x04, 0x12
        /*0116*/ 	.short	(.L_47 - .L_46)
	.align		4
.L_46:
        /*0118*/ 	.word	index@(monolithic_matvec_B)
        /*011c*/ 	.word	0x00000000


	//----- nvinfo : EIATTR_MIN_STACK_SIZE
	.align		4
.L_47:
        /*0120*/ 	.byte	0x04, 0x12
        /*0122*/ 	.short	(.L_49 - .L_48)
	.align		4
.L_48:
        /*0124*/ 	.word	index@(prolongate_H_smooth)
        /*0128*/ 	.word	0x00000000


	//----- nvinfo : EIATTR_MIN_STACK_SIZE
	.align		4
.L_49:
        /*012c*/ 	.byte	0x04, 0x12
        /*012e*/ 	.short	(.L_51 - .L_50)
	.align		4
.L_50:
        /*0130*/ 	.word	index@(prolongate_v_smooth)
        /*0134*/ 	.word	0x00000000


	//----- nvinfo : EIATTR_MIN_STACK_SIZE
	.align		4
.L_51:
        /*0138*/ 	.byte	0x04, 0x12
        /*013a*/ 	.short	(.L_53 - .L_52)
	.align		4
.L_52:
        /*013c*/ 	.word	index@(prolongate_u_smooth)
        /*0140*/ 	.word	0x00000000


	//----- nvinfo : EIATTR_MIN_STACK_SIZE
	.align		4
.L_53:
        /*0144*/ 	.byte	0x04, 0x12
        /*0146*/ 	.short	(.L_55 - .L_54)
	.align		4
.L_54:
        /*0148*/ 	.word	index@(prolongate_v)
        /*014c*/ 	.word	0x00000000


	//----- nvinfo : EIATTR_MIN_STACK_SIZE
	.align		4
.L_55:
        /*0150*/ 	.byte	0x04, 0x12
        /*0152*/ 	.short	(.L_57 - .L_56)
	.align		4
.L_56:
        /*0154*/ 	.word	index@(restrict_v)
        /*0158*/ 	.word	0x00000000


	//----- nvinfo : EIATTR_MIN_STACK_SIZE
	.align		4
.L_57:
        /*015c*/ 	.byte	0x04, 0x12
        /*015e*/ 	.short	(.L_59 - .L_58)
	.align		4
.L_58:
        /*0160*/ 	.word	index@(prolongate_cell_centered)
        /*0164*/ 	.word	0x00000000


	//----- nvinfo : EIATTR_MIN_STACK_SIZE
	.align		4
.L_59:
        /*0168*/ 	.byte	0x04, 0x12
        /*016a*/ 	.short	(.L_61 - .L_60)
	.align		4
.L_60:
        /*016c*/ 	.word	index@(restrict_max_pool)
        /*0170*/ 	.word	0x00000000


	//----- nvinfo : EIATTR_MIN_STACK_SIZE
	.align		4
.L_61:
        /*0174*/ 	.byte	0x04, 0x12
        /*0176*/ 	.short	(.L_63 - .L_62)
	.align		4
.L_62:
        /*0178*/ 	.word	index@(restrict_cell_centered)
        /*017c*/ 	.word	0x00000000


	//----- nvinfo : EIATTR_MIN_STACK_SIZE
	.align		4
.L_63:
        /*0180*/ 	.byte	0x04, 0x12
        /*0182*/ 	.short	(.L_65 - .L_64)
	.align		4
.L_64:
        /*0184*/ 	.word	index@(prolongate_u)
        /*0188*/ 	.word	0x00000000


	//----- nvinfo : EIATTR_MIN_STACK_SIZE
	.align		4
.L_65:
        /*018c*/ 	.byte	0x04, 0x12
        /*018e*/ 	.short	(.L_67 - .L_66)
	.align		4
.L_66:
        /*0190*/ 	.word	index@(restrict_u)
        /*0194*/ 	.word	0x00000000
.L_67:


//--------------------- .nv.compat                --------------------------
	.section	.nv.compat,"",@"SHT_CUDA_COMPAT_INFO"
	.align	4
        /*0000*/ 	.byte	0x02, 0x09, 0x00, 0x00, 0x02, 0x02, 0x01, 0x00, 0x02, 0x05, 0x05, 0x00, 0x03, 0x07, 0x01, 0x01
        /*0010*/ 	.byte	0x02, 0x03, 0x00, 0x00, 0x02, 0x06, 0x01, 0x00, 0x04, 0x0b, 0x08, 0x00, 0x01, 0x00, 0x00, 0x00
        /*0020*/ 	.byte	0x00, 0x00, 0x00, 0x00


//--------------------- .nv.info.monolithic_matvec_B --------------------------
	.section	.nv.info.monolithic_matvec_B,"",@"SHT_CUDA_INFO"
	.sectionflags	@""
	.align	4


	//----- nvinfo : EIATTR_CUDA_API_VERSION
	.align		4
        /*0000*/ 	.byte	0x04, 0x37
        /*0002*/ 	.short	(.L_69 - .L_68)
.L_68:
        /*0004*/ 	.word	0x00000082


	//----- nvinfo : EIATTR_KPARAM_INFO
	.align		4
.L_69:
        /*0008*/ 	.byte	0x04, 0x17
        /*000a*/ 	.short	(.L_71 - .L_70)
.L_70:
        /*000c*/ 	.word	0x00000000
        /*0010*/ 	.short	0x0011
        /*0012*/ 	.short	0x007c
        /*0014*/ 	.byte	0x00, 0xf0, 0x11, 0x00


	//----- nvinfo : EIATTR_KPARAM_INFO
	.align		4
.L_71:
        /*0018*/ 	.byte	0x04, 0x17
        /*001a*/ 	.short	(.L_73 - .L_72)
.L_72:
        /*001c*/ 	.word	0x00000000
        /*0020*/ 	.short	0x0010
        /*0022*/ 	.short	0x0078
        /*0024*/ 	.byte	0x00, 0xf0, 0x11, 0x00


	//----- nvinfo : EIATTR_KPARAM_INFO
	.align		4
.L_73:
        /*0028*/ 	.byte	0x04, 0x17
        /*002a*/ 	.short	(.L_75 - .L_74)
.L_74:
        /*002c*/ 	.word	0x00000000
        /*0030*/ 	.short	0x000f
        /*0032*/ 	.short	0x0074
        /*0034*/ 	.byte	0x00, 0xf0, 0x11, 0x00


	//----- nvinfo : EIATTR_KPARAM_INFO
	.align		4
.L_75:
        /*0038*/ 	.byte	0x04, 0x17
        /*003a*/ 	.short	(.L_77 - .L_76)
.L_76:
        /*003c*/ 	.word	0x00000000
        /*0040*/ 	.short	0x000e
        /*0042*/ 	.short	0x0070
        /*0044*/ 	.byte	0x00, 0xf0, 0x11, 0x00


	//----- nvinfo : EIATTR_KPARAM_INFO
	.align		4
.L_77:
        /*0048*/ 	.byte	0x04, 0x17
        /*004a*/ 	.short	(.L_79 - .L_78)
.L_78:
        /*004c*/ 	.word	0x00000000
        /*0050*/ 	.short	0x000d
        /*0052*/ 	.short	0x0068
        /*0054*/ 	.byte	0x00, 0xf5, 0x21, 0x00


	//----- nvinfo : EIATTR_KPARAM_INFO
	.align		4
.L_79:
        /*0058*/ 	.byte	0x04, 0x17
        /*005a*/ 	.short	(.L_81 - .L_80)
.L_80:
        /*005c*/ 	.word	0x00000000
        /*0060*/ 	.short	0x000c
        /*0062*/ 	.short	0x0060
        /*0064*/ 	.byte	0x00, 0xf5, 0x21, 0x00


	//----- nvinfo : EIATTR_KPARAM_INFO
	.align		4
.L_81:
        /*0068*/ 	.byte	0x04, 0x17
        /*006a*/ 	.short	(.L_83 - .L_82)
.L_82:
        /*006c*/ 	.word	0x00000000
        /*0070*/ 	.short	0x000b
        /*0072*/ 	.short	0x0058
        /*0074*/ 	.byte	0x00, 0xf5, 0x21, 0x00


	//----- nvinfo : EIATTR_KPARAM_INFO
	.align		4
.L_83:
        /*0078*/ 	.byte	0x04, 0x17
        /*007a*/ 	.short	(.L_85 - .L_84)
.L_84:
        /*007c*/ 	.word	0x00000000
        /*0080*/ 	.short	0x000a
        /*0082*/ 	.short	0x0050
        /*0084*/ 	.byte	0x00, 0xf5, 0x21, 0x00


	//----- nvinfo : EIATTR_KPARAM_INFO
	.align		4
.L_85:
        /*0088*/ 	.byte	0x04, 0x17
        /*008a*/ 	.short	(.L_87 - .L_86)
.L_86:
        /*008c*/ 	.word	0x00000000
        /*0090*/ 	.short	0x0009
        /*0092*/ 	.short	0x0048
        /*0094*/ 	.byte	0x00, 0xf5, 0x21, 0x00


	//----- nvinfo : EIATTR_KPARAM_INFO
	.align		4
.L_87:
        /*0098*/ 	.byte	0x04, 0x17
        /*009a*/ 	.short	(.L_89 - .L_88)
.L_88:
        /*009c*/ 	.word	0x00000000
        /*00a0*/ 	.short	0x0008
        /*00a2*/ 	.short	0x0040
        /*00a4*/ 	.byte	0x00, 0xf5, 0x21, 0x00


	//----- nvinfo : EIATTR_KPARAM_INFO
	.align		4
.L_89:
        /*00a8*/ 	.byte	0x04, 0x17
        /*00aa*/ 	.short	(.L_91 - .L_90)
.L_90:
        /*00ac*/ 	.word	0x00000000
        /*00b0*/ 	.short	0x0007
        /*00b2*/ 	.short	0x0038
        /*00b4*/ 	.byte	0x00, 0xf5, 0x21, 0x00


	//----- nvinfo : EIATTR_KPARAM_INFO
	.align		4
.L_91:
        /*00b8*/ 	.byte	0x04, 0x17
        /*00ba*/ 	.short	(.L_93 - .L_92)
.L_92:
        /*00bc*/ 	.word	0x00000000
        /*00c0*/ 	.short	0x0006
        /*00c2*/ 	.short	0x0030
        /*00c4*/ 	.byte	0x00, 0xf5, 0x21, 0x00


	//----- nvinfo : EIATTR_KPARAM_INFO
	.align		4
.L_93:
        /*00c8*/ 	.byte	0x04, 0x17
        /*00ca*/ 	.short	(.L_95 - .L_94)
.L_94:
        /*00cc*/ 	.word	0x00000000
        /*00d0*/ 	.short	0x0005
        /*00d2*/ 	.short	0x0028
        /*00d4*/ 	.byte	0x00, 0xf5, 0x21, 0x00


	//----- nvinfo : EIATTR_KPARAM_INFO
	.align		4
.L_95:
        /*00d8*/ 	.byte	0x04, 0x17
        /*00da*/ 	.short	(.L_97 - .L_96)
.L_96:
        /*00dc*/ 	.word	0x00000000
        /*00e0*/ 	.short	0x0004
        /*00e2*/ 	.short	0x0020
        /*00e4*/ 	.byte	0x00, 0xf5, 0x21, 0x00


	//----- nvinfo : EIATTR_KPARAM_INFO
	.align		4
.L_97:
        /*00e8*/ 	.byte	0x04, 0x17
        /*00ea*/ 	.short	(.L_99 - .L_98)
.L_98:
        /*00ec*/ 	.word	0x00000000
        /*00f0*/ 	.short	0x0003
        /*00f2*/ 	.short	0x0018
        /*00f4*/ 	.byte	0x00, 0xf5, 0x21, 0x00


	//----- nvinfo : EIATTR_KPARAM_INFO
	.align		4
.L_99:
        /*00f8*/ 	.byte	0x04, 0x17
        /*00fa*/ 	.short	(.L_101 - .L_100)
.L_100:
        /*00fc*/ 	.word	0x00000000
        /*0100*/ 	.short	0x0002
        /*0102*/ 	.short	0x0010
        /*0104*/ 	.byte	0x00, 0xf5, 0x21, 0x00


	//----- nvinfo : EIATTR_KPARAM_INFO
	.align		4
.L_101:
        /*0108*/ 	.byte	0x04, 0x17
        /*010a*/ 	.short	(.L_103 - .L_102)
.L_102:
        /*010c*/ 	.word	0x00000000
        /*0110*/ 	.short	0x0001
        /*0112*/ 	.short	0x0008
        /*0114*/ 	.byte	0x00, 0xf5, 0x21, 0x00


	//----- nvinfo : EIATTR_KPARAM_INFO
	.align		4
.L_103:
        /*0118*/ 	.byte	0x04, 0x17
        /*011a*/ 	.short	(.L_105 - .L_104)
.L_104:
        /*011c*/ 	.word	0x00000000
        /*0120*/ 	.short	0x0000
        /*0122*/ 	.short	0x0000
        /*0124*/ 	.byte	0x00, 0xf5, 0x21, 0x00


	//----- nvinfo : EIATTR_SPARSE_MMA_MASK
	.align		4
.L_105:
        /*0128*/ 	.byte	0x03, 0x50
        /*012a*/ 	.short	0x0000


	//----- nvinfo : EIATTR_MAXREG_COUNT
	.align		4
        /*012c*/ 	.byte	0x03, 0x1b
        /*012e*/ 	.short	0x00ff


	//----- nvinfo : EIATTR_MERCURY_ISA_VERSION
	.align		4
        /*0130*/ 	.byte	0x03, 0x5f
        /*0132*/ 	.short	0x0101


	//----- nvinfo : EIATTR_VRC_CTA_INIT_COUNT
	.align		4
        /*0134*/ 	.byte	0x02, 0x4a
	.zero		1
	.zero		1


	//----- nvinfo : EIATTR_EXIT_INSTR_OFFSETS
	.align		4
        /*0138*/ 	.byte	0x04, 0x1c
        /*013a*/ 	.short	(.L_107 - .L_106)


	//   ....[0]....
.L_106:
        /*013c*/ 	.word	0x000000b0


	//   ....[1]....
        /*0140*/ 	.word	0x000011f0


	//   ....[2]....
        /*0144*/ 	.word	0x00002430


	//   ....[3]....
        /*0148*/ 	.word	0x000038f0


	//----- nvinfo : EIATTR_CRS_STACK_SIZE
	.align		4
.L_107:
        /*014c*/ 	.byte	0x04, 0x1e
        /*014e*/ 	.short	(.L_109 - .L_108)
.L_108:
        /*0150*/ 	.word	0x00000000


	//----- nvinfo : EIATTR_CBANK_PARAM_SIZE
	.align		4
.L_109:
        /*0154*/ 	.byte	0x03, 0x19
        /*0156*/ 	.short	0x0080


	//----- nvinfo : EIATTR_PARAM_CBANK
	.align		4
        /*0158*/ 	.byte	0x04, 0x0a
        /*015a*/ 	.short	(.L_111 - .L_110)
	.align		4
.L_110:
        /*015c*/ 	.word	index@(.nv.constant0.monolithic_matvec_B)
        /*0160*/ 	.short	0x0380
        /*0162*/ 	.short	0x0080


	//----- nvinfo : EIATTR_SW_WAR
	.align		4
.L_111:
        /*0164*/ 	.byte	0x04, 0x36
        /*0166*/ 	.short	(.L_113 - .L_112)
.L_112:
        /*0168*/ 	.word	0x00000008
.L_113:


//--------------------- .nv.info.prolongate_H_smooth --------------------------
	.section	.nv.info.prolongate_H_smooth,"",@"SHT_CUDA_INFO"
	.sectionflags	@""
	.align	4


	//----- nvinfo : EIATTR_CUDA_API_VERSION
	.align		4
        /*0000*/ 	.byte	0x04, 0x37
        /*0002*/ 	.short	(.L_115 - .L_114)
.L_114:
        /*0004*/ 	.word	0x00000082


	//----- nvinfo : EIATTR_KPARAM_INFO
	.align		4
.L_115:
        /*0008*/ 	.byte	0x04, 0x17
        /*000a*/ 	.short	(.L_117 - .L_116)
.L_116:
        /*000c*/ 	.word	0x00000000
        /*0010*/ 	.short	0x0003
        /*0012*/ 	.short	0x0014
        /*0014*/ 	.byte	0x00, 0xf0, 0x11, 0x00


	//----- nvinfo : EIATTR_KPARAM_INFO
	.align		4
.L_117:
        /*0018*/ 	.byte	0x04, 0x17
        /*001a*/ 	.short	(.L_119 - .L_118)
.L_118:
        /*001c*/ 	.word	0x00000000
        /*0020*/ 	.short	0x0002
        /*0022*/ 	.short	0x0010
        /*0024*/ 	.byte	0x00, 0xf0, 0x11, 0x00


	//----- nvinfo : EIATTR_KPARAM_INFO
	.align		4
.L_119:
        /*0028*/ 	.byte	0x04, 0x17
        /*002a*/ 	.short	(.L_121 - .L_120)
.L_120:
        /*002c*/ 	.word	0x00000000
        /*0030*/ 	.short	0x0001
        /*0032*/ 	.short	0x0008
        /*0034*/ 	.byte	0x00, 0xf5, 0x21, 0x00


	//----- nvinfo : EIATTR_KPARAM_INFO
	.align		4
.L_121:
        /*0038*/ 	.byte	0x04, 0x17
        /*003a*/ 	.short	(.L_123 - .L_122)
.L_122:
        /*003c*/ 	.word	0x00000000
        /*0040*/ 	.short	0x0000
        /*0042*/ 	.short	0x0000
        /*0044*/ 	.byte	0x00, 0xf5, 0x21, 0x00


	//----- nvinfo : EIATTR_SPARSE_MMA_MASK
	.align		4
.L_123:
        /*0048*/ 	.byte	0x03, 0x50
        /*004a*/ 	.short	0x0000


	//----- nvinfo : EIATTR_MAXREG_COUNT
	.align		4
        /*004c*/ 	.byte	0x03, 0x1b
        /*004e*/ 	.short	0x00ff


	//----- nvinfo : EIATTR_MERCURY_ISA_VERSION
	.align		4
        /*0050*/ 	.byte	0x03, 0x5f
        /*0052*/ 	.short	0x0101


	//----- nvinfo : EIATTR_VRC_CTA_INIT_COUNT
	.align		4
        /*0054*/ 	.byte	0x02, 0x4a
	.zero		1
	.zero		1


	//----- nvinfo : EIATTR_EXIT_INSTR_OFFSETS
	.align		4
        /*0058*/ 	.byte	0x04, 0x1c
        /*005a*/ 	.short	(.L_125 - .L_124)


	//   ....[0]....
.L_124:
        /*005c*/ 	.word	0x00000080


	//   ....[1]....
        /*0060*/ 	.word	0x00000540


	//----- nvinfo : EIATTR_CBANK_PARAM_SIZE
	.align		4
.L_125:
        /*0064*/ 	.byte	0x03, 0x19
        /*0066*/ 	.short	0x0018


	//----- nvinfo : EIATTR_PARAM_CBANK
	.align		4
        /*0068*/ 	.byte	0x04, 0x0a
        /*006a*/ 	.short	(.L_127 - .L_126)
	.align		4
.L_126:
        /*006c*/ 	.word	index@(.nv.constant0.prolongate_H_smooth)
        /*0070*/ 	.short	0x0380
        /*0072*/ 	.short	0x0018


	//----- nvinfo : EIATTR_SW_WAR
	.align		4
.L_127:
        /*0074*/ 	.byte	0x04, 0x36
        /*0076*/ 	.short	(.L_129 - .L_128)
.L_128:
        /*0078*/ 	.word	0x00000008
.L_129:


//--------------------- .nv.info.prolongate_v_smooth --------------------------
	.section	.nv.info.prolongate_v_smooth,"",@"SHT_CUDA_INFO"
	.sectionflags	@""
	.align	4


	//----- nvinfo : EIATTR_CUDA_API_VERSION
	.align		4
        /*0000*/ 	.byte	0x04, 0x37
        /*0002*/ 	.short	(.L_131 - .L_130)
.L_130:
        /*0004*/ 	.word	0x00000082


	//----- nvinfo : EIATTR_KPARAM_INFO
	.align		4
.L_131:
        /*0008*/ 	.byte	0x04, 0x17
        /*000a*/ 	.short	(.L_133 - .L_132)
.L_132:
        /*000c*/ 	.word	0x00000000
        /*0010*/ 	.short	0x0003
        /*0012*/ 	.short	0x0014
        /*0014*/ 	.byte	0x00, 0xf0, 0x11, 0x00


	//----- nvinfo : EIATTR_KPARAM_INFO
	.align		4
.L_133:
        /*0018*/ 	.byte	0x04, 0x17
        /*001a*/ 	.short	(.L_135 - .L_134)
.L_134:
        /*001c*/ 	.word	0x00000000
        /*0020*/ 	.short	0x0002
        /*0022*/ 	.short	0x0010
        /*0024*/ 	.byte	0x00, 0xf0, 0x11, 0x00


	//----- nvinfo : EIATTR_KPARAM_INFO
	.align		4
.L_135:
        /*0028*/ 	.byte	0x04, 0x17
        /*002a*/ 	.short	(.L_137 - .L_136)
.L_136:
        /*002c*/ 	.word	0x00000000
        /*0030*/ 	.short	0x0001
        /*0032*/ 	.short	0x0008
        /*0034*/ 	.byte	0x00, 0xf5, 0x21, 0x00


	//----- nvinfo : EIATTR_KPARAM_INFO
	.align		4
.L_137:
        /*0038*/ 	.byte	0x04, 0x17
        /*003a*/ 	.short	(.L_139 - .L_138)
.L_138:
        /*003c*/ 	.word	0x00000000
        /*0040*/ 	.short	0x0000
        /*0042*/ 	.short	0x0000
        /*0044*/ 	.byte	0x00, 0xf5, 0x21, 0x00


	//----- nvinfo : EIATTR_SPARSE_MMA_MASK
	.align		4
.L_139:
        /*0048*/ 	.byte	0x03, 0x50
        /*004a*/ 	.short	0x0000


	//----- nvinfo : EIATTR_MAXREG_COUNT
	.align		4
        /*004c*/ 	.byte	0x03, 0x1b
        /*004e*/ 	.short	0x00ff


	//----- nvinfo : EIATTR_MERCURY_ISA_VERSION
	.align		4
        /*0050*/ 	.byte	0x03, 0x5f
        /*0052*/ 	.short	0x0101


	//----- nvinfo : EIATTR_VRC_CTA_INIT_COUNT
	.align		4
        /*0054*/ 	.byte	0x02, 0x4a
	.zero		1
	.zero		1


	//----- nvinfo : EIATTR_EXIT_INSTR_OFFSETS
	.align		4
        /*0058*/ 	.byte	0x04, 0x1c
        /*005a*/ 	.short	(.L_141 - .L_140)


	//   ....[0]....
.L_140:
        /*005c*/ 	.word	0x00000080


	//   ....[1]....
        /*0060*/ 	.word	0x00000530


	//----- nvinfo : EIATTR_CBANK_PARAM_SIZE
	.align		4
.L_141:
        /*0064*/ 	.byte	0x03, 0x19
        /*0066*/ 	.short	0x0018


	//----- nvinfo : EIATTR_PARAM_CBANK
	.align		4
        /*0068*/ 	.byte	0x04, 0x0a
        /*006a*/ 	.short	(.L_143 - .L_142)
	.align		4
.L_142:
        /*006c*/ 	.word	index@(.nv.constant0.prolongate_v_smooth)
        /*0070*/ 	.short	0x0380
        /*0072*/ 	.short	0x0018


	//----- nvinfo : EIATTR_SW_WAR
	.align		4
.L_143:
        /*0074*/ 	.byte	0x04, 0x36
        /*0076*/ 	.short	(.L_145 - .L_144)
.L_144:
        /*0078*/ 	.word	0x00000008
.L_145:


//--------------------- .nv.info.prolongate_u_smooth --------------------------
	.section	.nv.info.prolongate_u_smooth,"",@"SHT_CUDA_INFO"
	.sectionflags	@""
	.align	4


	//----- nvinfo : EIATTR_CUDA_API_VERSION
	.align		4
        /*0000*/ 	.byte	0x04, 0x37
        /*0002*/ 	.short	(.L_147 - .L_146)
.L_146:
        /*0004*/ 	.word	0x00000082


	//----- nvinfo : EIATTR_KPARAM_INFO
	.align		4
.L_147:
        /*0008*/ 	.byte	0x04, 0x17
        /*000a*/ 	.short	(.L_149 - .L_148)
.L_148:
        /*000c*/ 	.word	0x00000000
        /*0010*/ 	.short	0x0003
        /*0012*/ 	.short	0x0014
        /*0014*/ 	.byte	0x00, 0xf0, 0x11, 0x00


	//----- nvinfo : EIATTR_KPARAM_INFO
	.align		4
.L_149:
        /*0018*/ 	.byte	0x04, 0x17
        /*001a*/ 	.short	(.L_151 - .L_150)
.L_150:
        /*001c*/ 	.word	0x00000000
        /*0020*/ 	.short	0x0002
        /*0022*/ 	.short	0x0010
        /*0024*/ 	.byte	0x00, 0xf0, 0x11, 0x00


	//----- nvinfo : EIATTR_KPARAM_INFO
	.align		4
.L_151:
        /*0028*/ 	.byte	0x04, 0x17
        /*002a*/ 	.short	(.L_153 - .L_152)
.L_152:
        /*002c*/ 	.word	0x00000000
        /*0030*/ 	.short	0x0001
        /*0032*/ 	.short	0x0008
        /*0034*/ 	.byte	0x00, 0xf5, 0x21, 0x00


	//----- nvinfo : EIATTR_KPARAM_INFO
	.align		4
.L_153:
        /*0038*/ 	.byte	0x04, 0x17
        /*003a*/ 	.short	(.L_155 - .L_154)
.L_154:
        /*003c*/ 	.word	0x00000000
        /*0040*/ 	.short	0x0000
        /*0042*/ 	.short	0x0000
        /*0044*/ 	.byte	0x00, 0xf5, 0x21, 0x00


	//----- nvinfo : EIATTR_SPARSE_MMA_MASK
	.align		4
.L_155:
        /*0048*/ 	.byte	0x03, 0x50
        /*004a*/ 	.short	0x0000


	//----- nvinfo : EIATTR_MAXREG_COUNT
	.align		4
        /*004c*/ 	.byte	0x03, 0x1b
        /*004e*/ 	.short	0x00ff


	//----- nvinfo : EIATTR_MERCURY_ISA_VERSION
	.align		4
        /*0050*/ 	.byte	0x03, 0x5f
        /*0052*/ 	.short	0x0101


	//----- nvinfo : EIATTR_VRC_CTA_INIT_COUNT
	.align		4
        /*0054*/ 	.byte	0x02, 0x4a
	.zero		1
	.zero		1


	//----- nvinfo : EIATTR_EXIT_INSTR_OFFSETS
	.align		4
        /*0058*/ 	.byte	0x04, 0x1c
        /*005a*/ 	.short	(.L_157 - .L_156)


	//   ....[0]....
.L_156:
        /*005c*/ 	.word	0x00000080


	//   ....[1]....
        /*0060*/ 	.word	0x00000570


	//----- nvinfo : EIATTR_CBANK_PARAM_SIZE
	.align		4
.L_157:
        /*0064*/ 	.byte	0x03, 0x19
        /*0066*/ 	.short	0x0018


	//----- nvinfo : EIATTR_PARAM_CBANK
	.align		4
        /*0068*/ 	.byte	0x04, 0x0a
        /*006a*/ 	.short	(.L_159 - .L_158)
	.align		4
.L_158:
        /*006c*/ 	.word	index@(.nv.constant0.prolongate_u_smooth)
        /*0070*/ 	.short	0x0380
        /*0072*/ 	.short	0x0018


	//----- nvinfo : EIATTR_SW_WAR
	.align		4
.L_159:
        /*0074*/ 	.byte	0x04, 0x36
        /*0076*/ 	.short	(.L_161 - .L_160)
.L_160:
        /*0078*/ 	.word	0x00000008
.L_161:


//--------------------- .nv.info.prolongate_v     --------------------------
	.section	.nv.info.prolongate_v,"",@"SHT_CUDA_INFO"
	.sectionflags	@""
	.align	4


	//----- nvinfo : EIATTR_CUDA_API_VERSION
	.align		4
        /*0000*/ 	.byte	0x04, 0x37
        /*0002*/ 	.short	(.L_163 - .L_162)
.L_162:
        /*0004*/ 	.word	0x00000082


	//----- nvinfo : EIATTR_KPARAM_INFO
	.align		4
.L_163:
        /*0008*/ 	.byte	0x04, 0x17
        /*000a*/ 	.short	(.L_165 - .L_164)
.L_164:
        /*000c*/ 	.word	0x00000000
        /*0010*/ 	.short	0x0003
        /*0012*/ 	.short	0x0014
        /*0014*/ 	.byte	0x00, 0xf0, 0x11, 0x00


	//----- nvinfo : EIATTR_KPARAM_INFO
	.align		4
.L_165:
        /*0018*/ 	.byte	0x04, 0x17
        /*001a*/ 	.short	(.L_167 - .L_166)
.L_166:
        /*001c*/ 	.word	0x00000000
        /*0020*/ 	.short	0x0002
        /*0022*/ 	.short	0x0010
        /*0024*/ 	.byte	0x00, 0xf0, 0x11, 0x00


	//----- nvinfo : EIATTR_KPARAM_INFO
	.align		4
.L_167:
        /*0028*/ 	.byte	0x04, 0x17
        /*002a*/ 	.short	(.L_169 - .L_168)
.L_168:
        /*002c*/ 	.word	0x00000000
        /*0030*/ 	.short	0x0001
        /*0032*/ 	.short	0x0008
        /*0034*/ 	.byte	0x00, 0xf5, 0x21, 0x00


	//----- nvinfo : EIATTR_KPARAM_INFO
	.align		4
.L_169:
        /*0038*/ 	.byte	0x04, 0x17
        /*003a*/ 	.short	(.L_171 - .L_170)
.L_170:
        /*003c*/ 	.word	0x00000000
        /*0040*/ 	.short	0x0000
        /*0042*/ 	.short	0x0000
        /*0044*/ 	.byte	0x00, 0xf5, 0x21, 0x00


	//----- nvinfo : EIATTR_SPARSE_MMA_MASK
	.align		4
.L_171:
        /*0048*/ 	.byte	0x03, 0x50
        /*004a*/ 	.short	0x0000


	//----- nvinfo : EIATTR_MAXREG_COUNT
	.align		4
        /*004c*/ 	.byte	0x03, 0x1b
        /*004e*/ 	.short	0x00ff


	//----- nvinfo : EIATTR_MERCURY_ISA_VERSION
	.align		4
        /*0050*/ 	.byte	0x03, 0x5f
        /*0052*/ 	.short	0x0101


	//----- nvinfo : EIATTR_VRC_CTA_INIT_COUNT
	.align		4
        /*0054*/ 	.byte	0x02, 0x4a
	.zero		1
	.zero		1


	//----- nvinfo : EIATTR_EXIT_INSTR_OFFSETS
	.align		4
        /*0058*/ 	.byte	0x04, 0x1c
        /*005a*/ 	.short	(.L_173 - .L_172)


	//   ....[0]....
.L_172:
        /*005c*/ 	.word	0x00000080


	//   ....[1]....
        /*0060*/ 	.word	0x00000330


	//   ....[2]....
        /*0064*/ 	.word	0x00000450


	//   ....[3]....
        /*0068*/ 	.word	0x000004f0


	//----- nvinfo : EIATTR_CRS_STACK_SIZE
	.align		4
.L_173:
        /*006c*/ 	.byte	0x04, 0x1e
        /*006e*/ 	.short	(.L_175 - .L_174)
.L_174:
        /*0070*/ 	.word	0x00000000


	//----- nvinfo : EIATTR_CBANK_PARAM_SIZE
	.align		4
.L_175:
        /*0074*/ 	.byte	0x03, 0x19
        /*0076*/ 	.short	0x0018


	//----- nvinfo : EIATTR_PARAM_CBANK
	.align		4
        /*0078*/ 	.byte	0x04, 0x0a
        /*007a*/ 	.short	(.L_177 - .L_176)
	.align		4
.L_176:
        /*007c*/ 	.word	index@(.nv.constant0.prolongate_v)
        /*0080*/ 	.short	0x0380
        /*0082*/ 	.short	0x0018


	//----- nvinfo : EIATTR_SW_WAR
	.align		4
.L_177:
        /*0084*/ 	.byte	0x04, 0x36
        /*0086*/ 	.short	(.L_179 - .L_178)
.L_178:
        /*0088*/ 	.word	0x00000008
.L_179:


//--------------------- .nv.info.restrict_v       --------------------------
	.section	.nv.info.restrict_v,"",@"SHT_CUDA_INFO"
	.sectionflags	@""
	.align	4


	//----- nvinfo : EIATTR_CUDA_API_VERSION
	.align		4
        /*0000*/ 	.byte	0x04, 0x37
        /*0002*/ 	.short	(.L_181 - .L_180)
.L_180:
        /*0004*/ 	.word	0x00000082


	//----- nvinfo : EIATTR_KPARAM_INFO
	.align		4
.L_181:
        /*0008*/ 	.byte	0x04, 0x17
        /*000a*/ 	.short	(.L_183 - .L_182)
.L_182:
        /*000c*/ 	.word	0x00000000
        /*0010*/ 	.short	0x0003
        /*0012*/ 	.short	0x0014
        /*0014*/ 	.byte	0x00, 0xf0, 0x11, 0x00


	//----- nvinfo : EIATTR_KPARAM_INFO
	.align		4
.L_183:
        /*0018*/ 	.byte	0x04, 0x17
        /*001a*/ 	.short	(.L_185 - .L_184)
.L_184:
        /*001c*/ 	.word	0x00000000
        /*0020*/ 	.short	0x0002
        /*0022*/ 	.short	0x0010
        /*0024*/ 	.byte	0x00, 0xf0, 0x11, 0x00


	//----- nvinfo : EIATTR_KPARAM_INFO
	.align		4
.L_185:
        /*0028*/ 	.byte	0x04, 0x17
        /*002a*/ 	.short	(.L_187 - .L_186)
.L_186:
        /*002c*/ 	.word	0x00000000
        /*0030*/ 	.short	0x0001
        /*0032*/ 	.short	0x0008
        /*0034*/ 	.byte	0x00, 0xf5, 0x21, 0x00


	//----- nvinfo : EIATTR_KPARAM_INFO
	.align		4
.L_187:
        /*0038*/ 	.byte	0x04, 0x17
        /*003a*/ 	.short	(.L_189 - .L_188)
.L_188:
        /*003c*/ 	.word	0x00000000
        /*0040*/ 	.short	0x0000
        /*0042*/ 	.short	0x0000
        /*0044*/ 	.byte	0x00, 0xf5, 0x21, 0x00


	//----- nvinfo : EIATTR_SPARSE_MMA_MASK
	.align		4
.L_189:
        /*0048*/ 	.byte	0x03, 0x50
        /*004a*/ 	.short	0x0000


	//----- nvinfo : EIATTR_MAXREG_COUNT
	.align		4
        /*004c*/ 	.byte	0x03, 0x1b
        /*004e*/ 	.short	0x00ff


	//----- nvinfo : EIATTR_MERCURY_ISA_VERSION
	.align		4
        /*0050*/ 	.byte	0x03, 0x5f
        /*0052*/ 	.short	0x0101


	//----- nvinfo : EIATTR_VRC_CTA_INIT_COUNT
	.align		4
        /*0054*/ 	.byte	0x02, 0x4a
	.zero		1
	.zero		1


	//----- nvinfo : EIATTR_EXIT_INSTR_OFFSETS
	.align		4
        /*0058*/ 	.byte	0x04, 0x1c
        /*005a*/ 	.short	(.L_191 - .L_190)


	//   ....[0]....
.L_190:
        /*005c*/ 	.word	0x00000080


	//   ....[1]....
        /*0060*/ 	.word	0x000002f0


	//----- nvinfo : EIATTR_CBANK_PARAM_SIZE
	.align		4
.L_191:
        /*0064*/ 	.byte	0x03, 0x19
        /*0066*/ 	.short	0x0018


	//----- nvinfo : EIATTR_PARAM_CBANK
	.align		4
        /*0068*/ 	.byte	0x04, 0x0a
        /*006a*/ 	.short	(.L_193 - .L_192)
	.align		4
.L_192:
        /*006c*/ 	.word	index@(.nv.constant0.restrict_v)
        /*0070*/ 	.short	0x0380
        /*0072*/ 	.short	0x0018


	//----- nvinfo : EIATTR_SW_WAR
	.align		4
.L_193:
        /*0074*/ 	.byte	0x04, 0x36
        /*0076*/ 	.short	(.L_195 - .L_194)
.L_194:
        /*0078*/ 	.word	0x00000008
.L_195:


//--------------------- .nv.info.prolongate_cell_centered --------------------------
	.section	.nv.info.prolongate_cell_centered,"",@"SHT_CUDA_INFO"
	.sectionflags	@""
	.align	4


	//----- nvinfo : EIATTR_CUDA_API_VERSION
	.align		4
        /*0000*/ 	.byte	0x04, 0x37
        /*0002*/ 	.short	(.L_197 - .L_196)
.L_196:
        /*0004*/ 	.word	0x00000082


	//----- nvinfo : EIATTR_KPARAM_INFO
	.align		4
.L_197:
        /*0008*/ 	.byte	0x04, 0x17
        /*000a*/ 	.short	(.L_199 - .L_198)
.L_198:
        /*000c*/ 	.word	0x00000000
        /*0010*/ 	.short	0x0003
        /*0012*/ 	.short	0x0014
        /*0014*/ 	.byte	0x00, 0xf0, 0x11, 0x00


	//----- nvinfo : EIATTR_KPARAM_INFO
	.align		4
.L_199:
        /*0018*/ 	.byte	0x04, 0x17
        /*001a*/ 	.short	(.L_201 - .L_200)
.L_200:
        /*001c*/ 	.word	0x00000000
        /*0020*/ 	.short	0x0002
        /*0022*/ 	.short	0x0010
        /*0024*/ 	.byte	0x00, 0xf0, 0x11, 0x00


	//----- nvinfo : EIATTR_KPARAM_INFO
	.align		4
.L_201:
        /*0028*/ 	.byte	0x04, 0x17
        /*002a*/ 	.short	(.L_203 - .L_202)
.L_202:
        /*002c*/ 	.word	0x00000000
        /*0030*/ 	.short	0x0001
        /*0032*/ 	.short	0x0008
        /*0034*/ 	.byte	0x00, 0xf5, 0x21, 0x00


	//----- nvinfo : EIATTR_KPARAM_INFO
	.align		4
.L_203:
        /*0038*/ 	.byte	0x04, 0x17
        /*003a*/ 	.short	(.L_205 - .L_204)
.L_204:
        /*003c*/ 	.word	0x00000000
        /*0040*/ 	.short	0x0000
        /*0042*/ 	.short	0x0000
        /*0044*/ 	.byte	0x00, 0xf5, 0x21, 0x00


	//----- nvinfo : EIATTR_SPARSE_MMA_MASK
	.align		4
.L_205:
        /*0048*/ 	.byte	0x03, 0x50
        /*004a*/ 	.short	0x0000


	//----- nvinfo : EIATTR_MAXREG_COUNT
	.align		4
        /*004c*/ 	.byte	0x03, 0x1b
        /*004e*/ 	.short	0x00ff


	//----- nvinfo : EIATTR_MERCURY_ISA_VERSION
	.align		4
        /*0050*/ 	.byte	0x03, 0x5f
        /*0052*/ 	.short	0x0101


	//----- nvinfo : EIATTR_VRC_CTA_INIT_COUNT
	.align		4
        /*0054*/ 	.byte	0x02, 0x4a
	.zero		1
	.zero		1


	//----- nvinfo : EIATTR_EXIT_INSTR_OFFSETS
	.align		4
        /*0058*/ 	.byte	0x04, 0x1c
        /*005a*/ 	.short	(.L_207 - .L_206)


	//   ....[0]....
.L_206:
        /*005c*/ 	.word	0x00000080


	//   ....[1]....
        /*0060*/ 	.word	0x00000310


	//----- nvinfo : EIATTR_CBANK_PARAM_SIZE
	.align		4
.L_207:
        /*0064*/ 	.byte	0x03, 0x19
        /*0066*/ 	.short	0x0018


	//----- nvinfo : EIATTR_PARAM_CBANK
	.align		4
        /*0068*/ 	.byte	0x04, 0x0a
        /*006a*/ 	.short	(.L_209 - .L_208)
	.align		4
.L_208:
        /*006c*/ 	.word	index@(.nv.constant0.prolongate_cell_centered)
        /*0070*/ 	.short	0x0380
        /*0072*/ 	.short	0x0018


	//----- nvinfo : EIATTR_SW_WAR
	.align		4
.L_209:
        /*0074*/ 	.byte	0x04, 0x36
        /*0076*/ 	.short	(.L_211 - .L_210)
.L_210:
        /*0078*/ 	.word	0x00000008
.L_211:


//--------------------- .nv.info.restrict_max_pool --------------------------
	.section	.nv.info.restrict_max_pool,"",@"SHT_CUDA_INFO"
	.sectionflags	@""
	.align	4


	//----- nvinfo : EIATTR_CUDA_API_VERSION
	.align		4
        /*0000*/ 	.byte	0x04, 0x37
        /*0002*/ 	.short	(.L_213 - .L_212)
.L_212:
        /*0004*/ 	.word	0x00000082


	//----- nvinfo : EIATTR_KPARAM_INFO
	.align		4
.L_213:
        /*0008*/ 	.byte	0x04, 0x17
        /*000a*/ 	.short	(.L_215 - .L_214)
.L_214:
        /*000c*/ 	.word	0x00000000
        /*0010*/ 	.short	0x0003
        /*0012*/ 	.short	0x0014
        /*0014*/ 	.byte	0x00, 0xf0, 0x11, 0x00


	//----- nvinfo : EIATTR_KPARAM_INFO
	.align		4
.L_215:
        /*0018*/ 	.byte	0x04, 0x17
        /*001a*/ 	.short	(.L_217 - .L_216)
.L_216:
        /*001c*/ 	.word	0x00000000
        /*0020*/ 	.short	0x0002
        /*0022*/ 	.short	0x0010
        /*0024*/ 	.byte	0x00, 0xf0, 0x11, 0x00


	//----- nvinfo : EIATTR_KPARAM_INFO
	.align		4
.L_217:
        /*0028*/ 	.byte	0x04, 0x17
        /*002a*/ 	.short	(.L_219 - .L_218)
.L_218:
        /*002c*/ 	.word	0x00000000
        /*0030*/ 	.short	0x0001
        /*0032*/ 	.short	0x0008
        /*0034*/ 	.byte	0x00, 0xf5, 0x21, 0x00


	//----- nvinfo : EIATTR_KPARAM_INFO
	.align		4
.L_219:
        /*0038*/ 	.byte	0x04, 0x17
        /*003a*/ 	.short	(.L_221 - .L_220)
.L_220:
        /*003c*/ 	.word	0x00000000
        /*0040*/ 	.short	0x0000
        /*0042*/ 	.short	0x0000
        /*0044*/ 	.byte	0x00, 0xf5, 0x21, 0x00


	//----- nvinfo : EIATTR_SPARSE_MMA_MASK
	.align		4
.L_221:
        /*0048*/ 	.byte	0x03, 0x50
        /*004a*/ 	.short	0x0000


	//----- nvinfo : EIATTR_MAXREG_COUNT
	.align		4
        /*004c*/ 	.byte	0x03, 0x1b
        /*004e*/ 	.short	0x00ff


	//----- nvinfo : EIATTR_MERCURY_ISA_VERSION
	.align		4
        /*0050*/ 	.byte	0x03, 0x5f
        /*0052*/ 	.short	0x0101


	//----- nvinfo : EIATTR_VRC_CTA_INIT_COUNT
	.align		4
        /*0054*/ 	.byte	0x02, 0x4a
	.zero		1
	.zero		1


	//----- nvinfo : EIATTR_EXIT_INSTR_OFFSETS
	.align		4
        /*0058*/ 	.byte	0x04, 0x1c
        /*005a*/ 	.short	(.L_223 - .L_222)


	//   ....[0]....
.L_222:
        /*005c*/ 	.word	0x00000080


	//   ....[1]....
        /*0060*/ 	.word	0x00000340


	//----- nvinfo : EIATTR_CBANK_PARAM_SIZE
	.align		4
.L_223:
        /*0064*/ 	.byte	0x03, 0x19
        /*0066*/ 	.short	0x0018


	//----- nvinfo : EIATTR_PARAM_CBANK
	.align		4
        /*0068*/ 	.byte	0x04, 0x0a
        /*006a*/ 	.short	(.L_225 - .L_224)
	.align		4
.L_224:
        /*006c*/ 	.word	index@(.nv.constant0.restrict_max_pool)
        /*0070*/ 	.short	0x0380
        /*0072*/ 	.short	0x0018


	//----- nvinfo : EIATTR_SW_WAR
	.align		4
.L_225:
        /*0074*/ 	.byte	0x04, 0x36
        /*0076*/ 	.short	(.L_227 - .L_226)
.L_226:
        /*0078*/ 	.word	0x00000008
.L_227:


//--------------------- .nv.info.restrict_cell_centered --------------------------
	.section	.nv.info.restrict_cell_centered,"",@"SHT_CUDA_INFO"
	.sectionflags	@""
	.align	4


	//----- nvinfo : EIATTR_CUDA_API_VERSION
	.align		4
        /*0000*/ 	.byte	0x04, 0x37
        /*0002*/ 	.short	(.L_229 - .L_228)
.L_228:
        /*0004*/ 	.word	0x00000082


	//----- nvinfo : EIATTR_KPARAM_INFO
	.align		4
.L_229:
        /*0008*/ 	.byte	0x04, 0x17
        /*000a*/ 	.short	(.L_231 - .L_230)
.L_230:
        /*000c*/ 	.word	0x00000000
        /*0010*/ 	.short	0x0003
        /*0012*/ 	.short	0x0014
        /*0014*/ 	.byte	0x00, 0xf0, 0x11, 0x00


	//----- nvinfo : EIATTR_KPARAM_INFO
	.align		4
.L_231:
        /*0018*/ 	.byte	0x04, 0x17
        /*001a*/ 	.short	(.L_233 - .L_232)
.L_232:
        /*001c*/ 	.word	0x00000000
        /*0020*/ 	.short	0x0002
        /*0022*/ 	.short	0x0010
        /*0024*/ 	.byte	0x00, 0xf0, 0x11, 0x00


	//----- nvinfo : EIATTR_KPARAM_INFO
	.align		4
.L_233:
        /*0028*/ 	.byte	0x04, 0x17
        /*002a*/ 	.short	(.L_235 - .L_234)
.L_234:
        /*002c*/ 	.word	0x00000000
        /*0030*/ 	.short	0x0001
        /*0032*/ 	.short	0x0008
        /*0034*/ 	.byte	0x00, 0xf5, 0x21, 0x00


	//----- nvinfo : EIATTR_KPARAM_INFO
	.align		4
.L_235:
        /*0038*/ 	.byte	0x04, 0x17
        /*003a*/ 	.short	(.L_237 - .L_236)
.L_236:
        /*003c*/ 	.word	0x00000000
        /*0040*/ 	.short	0x0000
        /*0042*/ 	.short	0x0000
        /*0044*/ 	.byte	0x00, 0xf5, 0x21, 0x00


	//----- nvinfo : EIATTR_SPARSE_MMA_MASK
	.align		4
.L_237:
        /*0048*/ 	.byte	0x03, 0x50
        /*004a*/ 	.short	0x0000


	//----- nvinfo : EIATTR_MAXREG_COUNT
	.align		4
        /*004c*/ 	.byte	0x03, 0x1b
        /*004e*/ 	.short	0x00ff


	//----- nvinfo : EIATTR_MERCURY_ISA_VERSION
	.align		4
        /*0050*/ 	.byte	0x03, 0x5f
        /*0052*/ 	.short	0x0101


	//----- nvinfo : EIATTR_VRC_CTA_INIT_COUNT
	.align		4
        /*0054*/ 	.byte	0x02, 0x4a
	.zero		1
	.zero		1


	//----- nvinfo : EIATTR_EXIT_INSTR_OFFSETS
	.align		4
        /*0058*/ 	.byte	0x04, 0x1c
        /*005a*/ 	.short	(.L_239 - .L_238)


	//   ....[0]....
.L_238:
        /*005c*/ 	.word	0x00000080


	//   ....[1]....
        /*0060*/ 	.word	0x00000360


	//----- nvinfo : EIATTR_CBANK_PARAM_SIZE
	.align		4
.L_239:
        /*0064*/ 	.byte	0x03, 0x19
        /*0066*/ 	.short	0x0018


	//----- nvinfo : EIATTR_PARAM_CBANK
	.align		4
        /*0068*/ 	.byte	0x04, 0x0a
        /*006a*/ 	.short	(.L_241 - .L_240)
	.align		4
.L_240:
        /*006c*/ 	.word	index@(.nv.constant0.restrict_cell_centered)
        /*0070*/ 	.short	0x0380
        /*0072*/ 	.short	0x0018


	//----- nvinfo : EIATTR_SW_WAR
	.align		4
.L_241:
        /*0074*/ 	.byte	0x04, 0x36
        /*0076*/ 	.short	(.L_243 - .L_242)
.L_242:
        /*0078*/ 	.word	0x00000008
.L_243:


//--------------------- .nv.info.prolongate_u     --------------------------
	.section	.nv.info.prolongate_u,"",@"SHT_CUDA_INFO"
	.sectionflags	@""
	.align	4


	//----- nvinfo : EIATTR_CUDA_API_VERSION
	.align		4
        /*0000*/ 	.byte	0x04, 0x37
        /*0002*/ 	.short	(.L_245 - .L_244)
.L_244:
        /*0004*/ 	.word	0x00000082


	//----- nvinfo : EIATTR_KPARAM_INFO
	.align		4
.L_245:
        /*0008*/ 	.byte	0x04, 0x17
        /*000a*/ 	.short	(.L_247 - .L_246)
.L_246:
        /*000c*/ 	.word	0x00000000
        /*0010*/ 	.short	0x0003
        /*0012*/ 	.short	0x0014
        /*0014*/ 	.byte	0x00, 0xf0, 0x11, 0x00


	//----- nvinfo : EIATTR_KPARAM_INFO
	.align		4
.L_247:
        /*0018*/ 	.byte	0x04, 0x17
        /*001a*/ 	.short	(.L_249 - .L_248)
.L_248:
        /*001c*/ 	.word	0x00000000
        /*0020*/ 	.short	0x0002
        /*0022*/ 	.short	0x0010
        /*0024*/ 	.byte	0x00, 0xf0, 0x11, 0x00


	//----- nvinfo : EIATTR_KPARAM_INFO
	.align		4
.L_249:
        /*0028*/ 	.byte	0x04, 0x17
        /*002a*/ 	.short	(.L_251 - .L_250)
.L_250:
        /*002c*/ 	.word	0x00000000
        /*0030*/ 	.short	0x0001
        /*0032*/ 	.short	0x0008
        /*0034*/ 	.byte	0x00, 0xf5, 0x21, 0x00


	//----- nvinfo : EIATTR_KPARAM_INFO
	.align		4
.L_251:
        /*0038*/ 	.byte	0x04, 0x17
        /*003a*/ 	.short	(.L_253 - .L_252)
.L_252:
        /*003c*/ 	.word	0x00000000
        /*0040*/ 	.short	0x0000
        /*0042*/ 	.short	0x0000
        /*0044*/ 	.byte	0x00, 0xf5, 0x21, 0x00


	//----- nvinfo : EIATTR_SPARSE_MMA_MASK
	.align		4
.L_253:
        /*0048*/ 	.byte	0x03, 0x50
        /*004a*/ 	.short	0x0000


	//----- nvinfo : EIATTR_MAXREG_COUNT
	.align		4
        /*004c*/ 	.byte	0x03, 0x1b
        /*004e*/ 	.short	0x00ff


	//----- nvinfo : EIATTR_MERCURY_ISA_VERSION
	.align		4
        /*0050*/ 	.byte	0x03, 0x5f
        /*0052*/ 	.short	0x0101


	//----- nvinfo : EIATTR_VRC_CTA_INIT_COUNT
	.align		4
        /*0054*/ 	.byte	0x02, 0x4a
	.zero		1
	.zero		1


	//----- nvinfo : EIATTR_EXIT_INSTR_OFFSETS
	.align		4
        /*0058*/ 	.byte	0x04, 0x1c
        /*005a*/ 	.short	(.L_255 - .L_254)


	//   ....[0]....
.L_254:
        /*005c*/ 	.word	0x00000080


	//   ....[1]....
        /*0060*/ 	.word	0x00000370


	//   ....[2]....
        /*0064*/ 	.word	0x00000470


	//   ....[3]....
        /*0068*/ 	.word	0x00000500


	//----- nvinfo : EIATTR_CRS_STACK_SIZE
	.align		4
.L_255:
        /*006c*/ 	.byte	0x04, 0x1e
        /*006e*/ 	.short	(.L_257 - .L_256)
.L_256:
        /*0070*/ 	.word	0x00000000


	//----- nvinfo : EIATTR_CBANK_PARAM_SIZE
	.align		4
.L_257:
        /*0074*/ 	.byte	0x03, 0x19
        /*0076*/ 	.short	0x0018


	//----- nvinfo : EIATTR_PARAM_CBANK
	.align		4
        /*0078*/ 	.byte	0x04, 0x0a
        /*007a*/ 	.short	(.L_259 - .L_258)
	.align		4
.L_258:
        /*007c*/ 	.word	index@(.nv.constant0.prolongate_u)
        /*0080*/ 	.short	0x0380
        /*0082*/ 	.short	0x0018


	//----- nvinfo : EIATTR_SW_WAR
	.align		4
.L_259:
        /*0084*/ 	.byte	0x04, 0x36
        /*0086*/ 	.short	(.L_261 - .L_260)
.L_260:
        /*0088*/ 	.word	0x00000008
.L_261:


//--------------------- .nv.info.restrict_u       --------------------------
	.section	.nv.info.restrict_u,"",@"SHT_CUDA_INFO"
	.sectionflags	@""
	.align	4


	//----- nvinfo : EIATTR_CUDA_API_VERSION
	.align		4
        /*0000*/ 	.byte	0x04, 0x37
        /*0002*/ 	.short	(.L_263 - .L_262)
.L_262:
        /*0004*/ 	.word	0x00000082


	//----- nvinfo : EIATTR_KPARAM_INFO
	.align		4
.L_263:
        /*0008*/ 	.byte	0x04, 0x17
        /*000a*/ 	.short	(.L_265 - .L_264)
.L_264:
        /*000c*/ 	.word	0x00000000
        /*0010*/ 	.short	0x0003
        /*0012*/ 	.short	0x0014
        /*0014*/ 	.byte	0x00, 0xf0, 0x11, 0x00


	//----- nvinfo : EIATTR_KPARAM_INFO
	.align		4
.L_265:
        /*0018*/ 	.byte	0x04, 0x17
        /*001a*/ 	.short	(.L_267 - .L_266)
.L_266:
        /*001c*/ 	.word	0x00000000
        /*0020*/ 	.short	0x0002
        /*0022*/ 	.short	0x0010
        /*0024*/ 	.byte	0x00, 0xf0, 0x11, 0x00


	//----- nvinfo : EIATTR_KPARAM_INFO
	.align		4
.L_267:
        /*0028*/ 	.byte	0x04, 0x17
        /*002a*/ 	.short	(.L_269 - .L_268)
.L_268:
        /*002c*/ 	.word	0x00000000
        /*0030*/ 	.short	0x0001
        /*0032*/ 	.short	0x0008
        /*0034*/ 	.byte	0x00, 0xf5, 0x21, 0x00


	//----- nvinfo : EIATTR_KPARAM_INFO
	.align		4
.L_269:
        /*0038*/ 	.byte	0x04, 0x17
        /*003a*/ 	.short	(.L_271 - .L_270)
.L_270:
        /*003c*/ 	.word	0x00000000
        /*0040*/ 	.short	0x0000
        /*0042*/ 	.short	0x0000
        /*0044*/ 	.byte	0x00, 0xf5, 0x21, 0x00


	//----- nvinfo : EIATTR_SPARSE_MMA_MASK
	.align		4
.L_271:
        /*0048*/ 	.byte	0x03, 0x50
        /*004a*/ 	.short	0x0000


	//----- nvinfo : EIATTR_MAXREG_COUNT
	.align		4
        /*004c*/ 	.byte	0x03, 0x1b
        /*004e*/ 	.short	0x00ff


	//----- nvinfo : EIATTR_MERCURY_ISA_VERSION
	.align		4
        /*0050*/ 	.byte	0x03, 0x5f
        /*0052*/ 	.short	0x0101


	//----- nvinfo : EIATTR_VRC_CTA_INIT_COUNT
	.align		4
        /*0054*/ 	.byte	0x02, 0x4a
	.zero		1
	.zero		1


	//----- nvinfo : EIATTR_EXIT_INSTR_OFFSETS
	.align		4
        /*0058*/ 	.byte	0x04, 0x1c
        /*005a*/ 	.short	(.L_273 - .L_272)


	//   ....[0]....
.L_272:
        /*005c*/ 	.word	0x00000080


	//   ....[1]....
        /*0060*/ 	.word	0x00000350


	//----- nvinfo : EIATTR_CBANK_PARAM_SIZE
	.align		4
.L_273:
        /*0064*/ 	.byte	0x03, 0x19
        /*0066*/ 	.short	0x0018


	//----- nvinfo : EIATTR_PARAM_CBANK
	.align		4
        /*0068*/ 	.byte	0x04, 0x0a
        /*006a*/ 	.short	(.L_275 - .L_274)
	.align		4
.L_274:
        /*006c*/ 	.word	index@(.nv.constant0.restrict_u)
        /*0070*/ 	.short	0x0380
        /*0072*/ 	.short	0x0018


	//----- nvinfo : EIATTR_SW_WAR
	.align		4
.L_275:
        /*0074*/ 	.byte	0x04, 0x36
        /*0076*/ 	.short	(.L_277 - .L_276)
.L_276:
        /*0078*/ 	.word	0x00000008
.L_277:


//--------------------- .nv.callgraph             --------------------------
	.section	.nv.callgraph,"",@"SHT_CUDA_CALLGRAPH"
	.align	4
	.sectionentsize	8
	.align		4
        /*0000*/ 	.word	0x00000000
	.align		4
        /*0004*/ 	.word	0xffffffff
	.align		4
        /*0008*/ 	.word	0x00000000
	.align		4
        /*000c*/ 	.word	0xfffffffe
	.align		4
        /*0010*/ 	.word	0x00000000
	.align		4
        /*0014*/ 	.word	0xfffffffd
	.align		4
        /*0018*/ 	.word	0x00000000
	.align		4
        /*001c*/ 	.word	0xfffffffc


//--------------------- .text.monolithic_matvec_B --------------------------
	.section	.text.monolithic_matvec_B,"ax",@progbits
	.align	128
        .global         monolithic_matvec_B
        .type           monolithic_matvec_B,@function
        .size           monolithic_matvec_B,(.L_x_86 - monolithic_matvec_B)
        .other          monolithic_matvec_B,@"STO_CUDA_ENTRY STV_DEFAULT"
monolithic_matvec_B:
.text.monolithic_matvec_B:
[----:B------:R-:W-:Y:S08]  /*0000*/  LDC R1, c[0x0][0x37c] ;  /* 0x0000df00ff017b82 */ /* 0x000ff00000000800 */
[----:B------:R-:W0:Y:S01]  /*0010*/  LDC.64 R2, c[0x0][0x3f8] ;  /* 0x0000fe00ff027b82 */ /* 0x000e220000000a00 */
[----:B------:R-:W1:Y:S07]  /*0020*/  S2R R9, SR_TID.X ;  /* 0x0000000000097919 */ /* 0x000e6e0000002100 */
[----:B------:R-:W1:Y:S08]  /*0030*/  S2UR UR4, SR_CTAID.X ;  /* 0x00000000000479c3 */ /* 0x000e700000002500 */
[----:B------:R-:W1:Y:S01]  /*0040*/  LDC R4, c[0x0][0x360] ;  /* 0x0000d800ff047b82 */ /* 0x000e620000000800 */
[----:B0-----:R-:W-:-:S02]  /*0050*/  IMAD R7, R2, R3, R2 ;  /* 0x0000000302077224 */ /* 0x001fc400078e0202 */
[----:B------:R-:W-:-:S05]  /*0060*/  IMAD R0, R2, R3, R3 ;  /* 0x0000000302007224 */ /* 0x000fca00078e0203 */
[----:B------:R-:W-:Y:S01]  /*0070*/  IADD3 R5, PT, PT, R7, R0, RZ ;  /* 0x0000000007057210 */ /* 0x000fe20007ffe0ff */
[----:B-1----:R-:W-:-:S04]  /*0080*/  IMAD R4, R4, UR4, R9 ;  /* 0x0000000404047c24 */ /* 0x002fc8000f8e0209 */
[----:B------:R-:W-:-:S05]  /*0090*/  IMAD R9, R2, R3, R5 ;  /* 0x0000000302097224 */ /* 0x000fca00078e0205 */
[----:B------:R-:W-:-:S13]  /*00a0*/  ISETP.GE.AND P0, PT, R4, R9, PT ;  /* 0x000000090400720c */ /* 0x000fda0003f06270 */
[----:B------:R-:W-:Y:S05]  /*00b0*/  @P0 EXIT ;  /* 0x000000000000094d */ /* 0x000fea0003800000 */
[----:B------:R-:W-:Y:S01]  /*00c0*/  ISETP.GE.AND P0, PT, R4, R7, PT ;  /* 0x000000070400720c */ /* 0x000fe20003f06270 */
[----:B------:R-:W0:Y:S01]  /*00d0*/  LDCU.64 UR4, c[0x0][0x358] ;  /* 0x00006b00ff0477ac */ /* 0x000e220008000a00 */
[----:B------:R-:W-:-:S11]  /*00e0*/  IADD3 R11, PT, PT, R3, 0x1, RZ ;  /* 0x00000001030b7810 */ /* 0x000fd60007ffe0ff */
[----:B------:R-:W-:Y:S05]  /*00f0*/  @P0 BRA `(.L_x_0) ;  /* 0x0000001000400947 */ /* 0x000fea0003800000 */
[----:B------:R-:W-:Y:S01]  /*0100*/  IABS R5, R11 ;  /* 0x0000000b00057213 */ /* 0x000fe20000000000 */
[----:B------:R-:W-:Y:S01]  /*0110*/  BSSY.RECONVERGENT B0, `(.L_x_1) ;  /* 0x0000080000007945 */ /* 0x000fe20003800200 */
[----:B------:R-:W-:Y:S02]  /*0120*/  IABS R10, R4 ;  /* 0x00000004000a7213 */ /* 0x000fe40000000000 */
[----:B------:R-:W1:Y:S08]  /*0130*/  I2F.RP R0, R5 ;  /* 0x0000000500007306 */ /* 0x000e700000209400 */
[----:B-1----:R-:W1:Y:S02]  /*0140*/  MUFU.RCP R0, R0 ;  /* 0x0000000000007308 */ /* 0x002e640000001000 */
[----:B-1----:R-:W-:-:S06]  /*0150*/  IADD3 R6, PT, PT, R0, 0xffffffe, RZ ;  /* 0x0ffffffe00067810 */ /* 0x002fcc0007ffe0ff */
[----:B------:R1:W2:Y:S02]  /*0160*/  F2I.FTZ.U32.TRUNC.NTZ R7, R6 ;  /* 0x0000000600077305 */ /* 0x0002a4000021f000 */
[----:B-1----:R-:W-:Y:S01]  /*0170*/  HFMA2 R6, -RZ, RZ, 0, 0 ;  /* 0x00000000ff067431 */ /* 0x002fe200000001ff */
[----:B--2---:R-:W-:-:S05]  /*0180*/  IADD3 R8, PT, PT, RZ, -R7, RZ ;  /* 0x80000007ff087210 */ /* 0x004fca0007ffe0ff */
[----:B------:R-:W-:Y:S01]  /*0190*/  IMAD R9, R8, R5, RZ ;  /* 0x0000000508097224 */ /* 0x000fe200078e02ff */
[----:B------:R-:W-:-:S03]  /*01a0*/  IABS R8, R11 ;  /* 0x0000000b00087213 */ /* 0x000fc60000000000 */
[----:B------:R-:W-:Y:S01]  /*01b0*/  IMAD.HI.U32 R7, R7, R9, R6 ;  /* 0x0000000907077227 */ /* 0x000fe200078e0006 */
[----:B------:R-:W-:-:S05]  /*01c0*/  IADD3 R9, PT, PT, RZ, -R8, RZ ;  /* 0x80000008ff097210 */ /* 0x000fca0007ffe0ff */
[----:B------:R-:W-:-:S04]  /*01d0*/  IMAD.HI.U32 R8, R7, R10, RZ ;  /* 0x0000000a07087227 */ /* 0x000fc800078e00ff */
[----:B------:R-:W-:-:S05]  /*01e0*/  IMAD R0, R8, R9, R10 ;  /* 0x0000000908007224 */ /* 0x000fca00078e020a */
[----:B------:R-:W-:-:S13]  /*01f0*/  ISETP.GT.U32.AND P1, PT, R5, R0, PT ;  /* 0x000000000500720c */ /* 0x000fda0003f24070 */
[-C--:B------:R-:W-:Y:S02]  /*0200*/  @!P1 IADD3 R0, PT, PT, R0, -R5.reuse, RZ ;  /* 0x8000000500009210 */ /* 0x080fe40007ffe0ff */
[----:B------:R-:W-:Y:S02]  /*0210*/  @!P1 IADD3 R8, PT, PT, R8, 0x1, RZ ;  /* 0x0000000108089810 */ /* 0x000fe40007ffe0ff */
[----:B------:R-:W-:Y:S02]  /*0220*/  ISETP.GE.U32.AND P0, PT, R0, R5, PT ;  /* 0x000000050000720c */ /* 0x000fe40003f06070 */
[----:B------:R-:W-:Y:S02]  /*0230*/  LOP3.LUT R0, R4, R11, RZ, 0x3c, !PT ;  /* 0x0000000b04007212 */ /* 0x000fe400078e3cff */
[----:B------:R-:W-:Y:S02]  /*0240*/  ISETP.NE.AND P1, PT, R11, RZ, PT ;  /* 0x000000ff0b00720c */ /* 0x000fe40003f25270 */
[----:B------:R-:W-:-:S07]  /*0250*/  ISETP.GE.AND P2, PT, R0, RZ, PT ;  /* 0x000000ff0000720c */ /* 0x000fce0003f46270 */
[----:B------:R-:W-:-:S06]  /*0260*/  @P0 IADD3 R8, PT, PT, R8, 0x1, RZ ;  /* 0x0000000108080810 */ /* 0x000fcc0007ffe0ff */
[----:B------:R-:W-:Y:S02]  /*0270*/  @!P2 IADD3 R8, PT, PT, -R8, RZ, RZ ;  /* 0x000000ff0808a210 */ /* 0x000fe40007ffe1ff */
[----:B------:R-:W-:-:S05]  /*0280*/  @!P1 LOP3.LUT R8, RZ, R11, RZ, 0x33, !PT ;  /* 0x0000000bff089212 */ /* 0x000fca00078e33ff */
[----:B------:R-:W-:-:S05]  /*0290*/  IMAD R17, R8, R11, RZ ;  /* 0x0000000b08117224 */ /* 0x000fca00078e02ff */
[----:B------:R-:W-:-:S04]  /*02a0*/  IADD3 R6, PT, PT, R4, -R17, RZ ;  /* 0x8000001104067210 */ /* 0x000fc80007ffe0ff */
[----:B------:R-:W-:-:S13]  /*02b0*/  ISETP.NE.AND P0, PT, R6, RZ, PT ;  /* 0x000000ff0600720c */ /* 0x000fda0003f05270 */
[----:B------:R-:W-:Y:S05]  /*02c0*/  @P0 BRA `(.L_x_2) ;  /* 0x00000000004c0947 */ /* 0x000fea0003800000 */
[----:B------:R-:W1:Y:S01]  /*02d0*/  LDC.64 R18, c[0x0][0x388] ;  /* 0x0000e200ff127b82 */ /* 0x000e620000000a00 */
[----:B------:R-:W-:-:S07]  /*02e0*/  IMAD R5, R8, R3, RZ ;  /* 0x0000000308057224 */ /* 0x000fce00078e02ff */
[----:B------:R-:W2:Y:S08]  /*02f0*/  LDC.64 R12, c[0x0][0x380] ;  /* 0x0000e000ff0c7b82 */ /* 0x000eb00000000a00 */
[----:B------:R-:W3:Y:S01]  /*0300*/  LDC.64 R20, c[0x0][0x3b0] ;  /* 0x0000ec00ff147b82 */ /* 0x000ee20000000a00 */
[----:B-1----:R-:W-:-:S04]  /*0310*/  IMAD.WIDE R18, R5, 0x4, R18 ;  /* 0x0000000405127825 */ /* 0x002fc800078e0212 */
[----:B------:R-:W-:Y:S02]  /*0320*/  IMAD.WIDE R14, R3, 0x4, R18 ;  /* 0x00000004030e7825 */ /* 0x000fe400078e0212 */
[----:B0-----:R-:W4:Y:S02]  /*0330*/  LDG.E.CONSTANT R18, desc[UR4][R18.64] ;  /* 0x0000000412127981 */ /* 0x001f24000c1e9900 */
[----:B--2---:R-:W-:Y:S02]  /*0340*/  IMAD.WIDE R16, R17, 0x4, R12 ;  /* 0x0000000411107825 */ /* 0x004fe400078e020c */
[----:B------:R-:W4:Y:S02]  /*0350*/  LDG.E.CONSTANT R15, desc[UR4][R14.64] ;  /* 0x000000040e0f7981 */ /* 0x000f24000c1e9900 */
[----:B---3--:R-:W-:Y:S02]  /*0360*/  IMAD.WIDE R20, R5, 0x4, R20 ;  /* 0x0000000405147825 */ /* 0x008fe400078e0214 */
[----:B------:R-:W2:Y:S04]  /*0370*/  LDG.E.CONSTANT R0, desc[UR4][R16.64+0x4] ;  /* 0x0000040410007981 */ /* 0x000ea8000c1e9900 */
[----:B------:R-:W2:Y:S04]  /*0380*/  LDG.E.CONSTANT R5, desc[UR4][R16.64] ;  /* 0x0000000410057981 */ /* 0x000ea8000c1e9900 */
[----:B------:R-:W3:Y:S01]  /*0390*/  LDG.E.CONSTANT R20, desc[UR4][R20.64] ;  /* 0x0000000414147981 */ /* 0x000ee2000c1e9900 */
[----:B----4-:R-:W-:Y:S01]  /*03a0*/  FADD R10, R18, -R15 ;  /* 0x8000000f120a7221 */ /* 0x010fe20000000000 */
[----:B--2---:R-:W-:Y:S01]  /*03b0*/  FADD R5, R0, -R5 ;  /* 0x8000000500057221 */ /* 0x004fe20000000000 */
[----:B---3--:R-:W-:-:S03]  /*03c0*/  FADD R0, R20, R20 ;  /* 0x0000001414007221 */ /* 0x008fc60000000000 */
[----:B------:R-:W-:-:S04]  /*03d0*/  FFMA R5, R5, 2, R10 ;  /* 0x4000000005057823 */ /* 0x000fc8000000000a */
[----:B------:R-:W-:Y:S01]  /*03e0*/  FFMA R5, R0, R5, RZ ;  /* 0x0000000500057223 */ /* 0x000fe200000000ff */
[----:B------:R-:W-:Y:S06]  /*03f0*/  BRA `(.L_x_3) ;  /* 0x0000000400447947 */ /* 0x000fec0003800000 */
.L_x_2:
[----:B------:R-:W-:-:S13]  /*0400*/  ISETP.NE.AND P0, PT, R6, R3, PT ;  /* 0x000000030600720c */ /* 0x000fda0003f05270 */
[----:B------:R-:W-:Y:S05]  /*0410*/  @P0 BRA `(.L_x_4) ;  /* 0x0000000000840947 */ /* 0x000fea0003800000 */
[----:B------:R-:W1:Y:S01]  /*0420*/  LDCU.64 UR10, c[0x0][0x380] ;  /* 0x00007000ff0a77ac */ /* 0x000e620008000a00 */
[C---:B------:R-:W-:Y:S01]  /*0430*/  IMAD R10, R8.reuse, R3, RZ ;  /* 0x00000003080a7224 */ /* 0x040fe200078e02ff */
[--C-:B------:R-:W-:Y:S01]  /*0440*/  SHF.R.S32.HI R5, RZ, 0x1f, R3.reuse ;  /* 0x0000001fff057819 */ /* 0x100fe20000011403 */
[----:B------:R-:W-:Y:S01]  /*0450*/  IMAD R21, R8, R11, R3 ;  /* 0x0000000b08157224 */ /* 0x000fe200078e0203 */
[----:B------:R-:W2:Y:S02]  /*0460*/  LDCU.64 UR6, c[0x0][0x388] ;  /* 0x00007100ff0677ac */ /* 0x000ea40008000a00 */
[CC--:B------:R-:W-:Y:S01]  /*0470*/  IADD3 R9, P0, PT, R10.reuse, R3.reuse, RZ ;  /* 0x000000030a097210 */ /* 0x0c0fe20007f1e0ff */
[----:B------:R-:W3:Y:S01]  /*0480*/  LDCU.64 UR8, c[0x0][0x3b0] ;  /* 0x00007600ff0877ac */ /* 0x000ee20008000a00 */
[C---:B------:R-:W-:Y:S02]  /*0490*/  IADD3 R0, PT, PT, R10.reuse, R3, RZ ;  /* 0x000000030a007210 */ /* 0x040fe40007ffe0ff */
[----:B------:R-:W-:-:S02]  /*04a0*/  LEA.HI.X.SX32 R10, R10, R5, 0x1, P0 ;  /* 0x000000050a0a7211 */ /* 0x000fc400000f0eff */
[C---:B------:R-:W-:Y:S02]  /*04b0*/  IADD3 R7, P0, PT, R0.reuse, R3, RZ ;  /* 0x0000000300077210 */ /* 0x040fe40007f1e0ff */
[----:B------:R-:W-:Y:S02]  /*04c0*/  SHF.L.U32 R14, R9, 0x2, RZ ;  /* 0x00000002090e7819 */ /* 0x000fe400000006ff */
[----:B------:R-:W-:Y:S02]  /*04d0*/  LEA.HI.X.SX32 R0, R0, R5, 0x1, P0 ;  /* 0x0000000500007211 */ /* 0x000fe400000f0eff */
[----:B-1----:R-:W-:Y:S02]  /*04e0*/  MOV R12, UR10 ;  /* 0x0000000a000c7c02 */ /* 0x002fe40008000f00 */
[----:B------:R-:W-:Y:S02]  /*04f0*/  MOV R13, UR11 ;  /* 0x0000000b000d7c02 */ /* 0x000fe40008000f00 */
[----:B--2---:R-:W-:-:S02]  /*0500*/  LEA R16, P1, R7, UR6, 0x2 ;  /* 0x0000000607107c11 */ /* 0x004fc4000f8210ff */
[----:B------:R-:W-:Y:S01]  /*0510*/  SHF.L.U64.HI R9, R9, 0x2, R10 ;  /* 0x0000000209097819 */ /* 0x000fe2000001020a */
[----:B------:R-:W-:Y:S01]  /*0520*/  IMAD.WIDE R20, R21, 0x4, R12 ;  /* 0x0000000415147825 */ /* 0x000fe200078e020c */
[C---:B------:R-:W-:Y:S02]  /*0530*/  IADD3 R18, P0, PT, R14.reuse, UR6, RZ ;  /* 0x000000060e127c10 */ /* 0x040fe4000ff1e0ff */
[----:B------:R-:W-:Y:S02]  /*0540*/  LEA.HI.X R17, R7, UR7, R0, 0x2, P1 ;  /* 0x0000000707117c11 */ /* 0x000fe400088f1400 */
[----:B---3--:R-:W-:Y:S01]  /*0550*/  IADD3 R14, P2, PT, R14, UR8, RZ ;  /* 0x000000080e0e7c10 */ /* 0x008fe2000ff5e0ff */
[----:B0-----:R-:W2:Y:S01]  /*0560*/  LDG.E.CONSTANT R0, desc[UR4][R20.64] ;  /* 0x0000000414007981 */ /* 0x001ea2000c1e9900 */
[C---:B------:R-:W-:Y:S02]  /*0570*/  IADD3.X R19, PT, PT, R9.reuse, UR7, RZ, P0, !PT ;  /* 0x0000000709137c10 */ /* 0x040fe400087fe4ff */
[----:B------:R-:W-:Y:S01]  /*0580*/  IADD3.X R15, PT, PT, R9, UR9, RZ, P2, !PT ;  /* 0x00000009090f7c10 */ /* 0x000fe200097fe4ff */
[----:B------:R-:W2:Y:S04]  /*0590*/  LDG.E.CONSTANT R5, desc[UR4][R20.64+-0x4] ;  /* 0xfffffc0414057981 */ /* 0x000ea8000c1e9900 */
[----:B------:R-:W3:Y:S04]  /*05a0*/  LDG.E.CONSTANT R18, desc[UR4][R18.64+-0x4] ;  /* 0xfffffc0412127981 */ /* 0x000ee8000c1e9900 */
[----:B------:R-:W3:Y:S04]  /*05b0*/  LDG.E.CONSTANT R17, desc[UR4][R16.64+-0x4] ;  /* 0xfffffc0410117981 */ /* 0x000ee8000c1e9900 */
[----:B------:R-:W4:Y:S01]  /*05c0*/  LDG.E.CONSTANT R14, desc[UR4][R14.64+-0x4] ;  /* 0xfffffc040e0e7981 */ /* 0x000f22000c1e9900 */
[----:B--2---:R-:W-:Y:S01]  /*05d0*/  FADD R5, R0, -R5 ;  /* 0x8000000500057221 */ /* 0x004fe20000000000 */
[----:B---3--:R-:W-:Y:S01]  /*05e0*/  FADD R10, R18, -R17 ;  /* 0x80000011120a7221 */ /* 0x008fe20000000000 */
[----:B----4-:R-:W-:-:S03]  /*05f0*/  FADD R0, R14, R14 ;  /* 0x0000000e0e007221 */ /* 0x010fc60000000000 */
[----:B------:R-:W-:-:S04]  /*0600*/  FFMA R5, R5, 2, R10 ;  /* 0x4000000005057823 */ /* 0x000fc8000000000a */
[----:B------:R-:W-:Y:S01]  /*0610*/  FFMA R5, R0, -R5, RZ ;  /* 0x8000000500057223 */ /* 0x000fe200000000ff */
[----:B------:R-:W-:Y:S06]  /*0620*/  BRA `(.L_x_3) ;  /* 0x0000000000b87947 */ /* 0x000fec0003800000 */
.L_x_4:
[----:B------:R-:W1:Y:S01]  /*0630*/  LDC.64 R20, c[0x0][0x388] ;  /* 0x0000e200ff147b82 */ /* 0x000e620000000a00 */
[----:B------:R-:W2:Y:S01]  /*0640*/  LDCU.64 UR6, c[0x0][0x388] ;  /* 0x00007100ff0677ac */ /* 0x000ea20008000a00 */
[C---:B------:R-:W-:Y:S01]  /*0650*/  IMAD R5, R8.reuse, R3, RZ ;  /* 0x0000000308057224 */ /* 0x040fe200078e02ff */
[--C-:B------:R-:W-:Y:S01]  /*0660*/  SHF.R.S32.HI R0, RZ, 0x1f, R6.reuse ;  /* 0x0000001fff007819 */ /* 0x100fe20000011406 */
[----:B------:R-:W-:Y:S01]  /*0670*/  IMAD R19, R8, R11, R6 ;  /* 0x0000000b08137224 */ /* 0x000fe200078e0206 */
[----:B------:R-:W3:Y:S02]  /*0680*/  LDCU.64 UR8, c[0x0][0x3b0] ;  /* 0x00007600ff0877ac */ /* 0x000ee40008000a00 */
[----:B------:R-:W-:Y:S01]  /*0690*/  IADD3 R7, P0, PT, R6, R5, RZ ;  /* 0x0000000506077210 */ /* 0x000fe20007f1e0ff */
[----:B------:R-:W4:Y:S01]  /*06a0*/  LDC.64 R12, c[0x0][0x380] ;  /* 0x0000e000ff0c7b82 */ /* 0x000f220000000a00 */
[C---:B------:R-:W-:Y:S02]  /*06b0*/  IADD3 R17, PT, PT, R5.reuse, R3, RZ ;  /* 0x0000000305117210 */ /* 0x040fe40007ffe0ff */
[----:B------:R-:W-:-:S02]  /*06c0*/  LEA.HI.X.SX32 R10, R5, R0, 0x1, P0 ;  /* 0x00000000050a7211 */ /* 0x000fc400000f0eff */
[C---:B------:R-:W-:Y:S02]  /*06d0*/  IADD3 R9, P1, PT, R6.reuse, R17, RZ ;  /* 0x0000001106097210 */ /* 0x040fe40007f3e0ff */
[----:B------:R-:W-:Y:S01]  /*06e0*/  SHF.L.U32 R16, R7, 0x2, RZ ;  /* 0x0000000207107819 */ /* 0x000fe200000006ff */
[----:B------:R-:W5:Y:S01]  /*06f0*/  LDC.64 R14, c[0x0][0x3b0] ;  /* 0x0000ec00ff0e7b82 */ /* 0x000f620000000a00 */
[----:B------:R-:W-:Y:S02]  /*0700*/  IADD3 R5, PT, PT, R6, R5, RZ ;  /* 0x0000000506057210 */ /* 0x000fe40007ffe0ff */
[----:B------:R-:W-:Y:S02]  /*0710*/  LEA.HI.X.SX32 R0, R17, R0, 0x1, P1 ;  /* 0x0000000011007211 */ /* 0x000fe400008f0eff */
[----:B------:R-:W-:Y:S02]  /*0720*/  SHF.L.U64.HI R7, R7, 0x2, R10 ;  /* 0x0000000207077819 */ /* 0x000fe4000001020a */
[----:B--2---:R-:W-:Y:S01]  /*0730*/  IADD3 R28, P0, PT, R16, UR6, RZ ;  /* 0x00000006101c7c10 */ /* 0x004fe2000ff1e0ff */
[----:B-1----:R-:W-:Y:S01]  /*0740*/  IMAD.WIDE R20, R5, 0x4, R20 ;  /* 0x0000000405147825 */ /* 0x002fe200078e0214 */
[----:B------:R-:W-:-:S02]  /*0750*/  LEA R24, P1, R9, UR6, 0x2 ;  /* 0x0000000609187c11 */ /* 0x000fc4000f8210ff */
[----:B------:R-:W-:Y:S02]  /*0760*/  IADD3.X R29, PT, PT, R7, UR7, RZ, P0, !PT ;  /* 0x00000007071d7c10 */ /* 0x000fe400087fe4ff */
[----:B------:R-:W-:Y:S02]  /*0770*/  LEA.HI.X R25, R9, UR7, R0, 0x2, P1 ;  /* 0x0000000709197c11 */ /* 0x000fe400088f1400 */
[----:B---3--:R-:W-:Y:S01]  /*0780*/  IADD3 R16, P0, PT, R16, UR8, RZ ;  /* 0x0000000810107c10 */ /* 0x008fe2000ff1e0ff */
[----:B----4-:R-:W-:Y:S01]  /*0790*/  IMAD.WIDE R18, R19, 0x4, R12 ;  /* 0x0000000413127825 */ /* 0x010fe200078e020c */
[----:B0-----:R-:W2:Y:S03]  /*07a0*/  LDG.E.CONSTANT R0, desc[UR4][R28.64+-0x4] ;  /* 0xfffffc041c007981 */ /* 0x001ea6000c1e9900 */
[----:B------:R-:W-:Y:S01]  /*07b0*/  IMAD.WIDE R22, R3, 0x4, R20 ;  /* 0x0000000403167825 */ /* 0x000fe200078e0214 */
[----:B------:R-:W-:Y:S01]  /*07c0*/  IADD3.X R17, PT, PT, R7, UR9, RZ, P0, !PT ;  /* 0x0000000907117c10 */ /* 0x000fe200087fe4ff */
[----:B------:R-:W2:Y:S02]  /*07d0*/  LDG.E.CONSTANT R25, desc[UR4][R24.64+-0x4] ;  /* 0xfffffc0418197981 */ /* 0x000ea4000c1e9900 */
[----:B-----5:R-:W-:-:S02]  /*07e0*/  IMAD.WIDE R14, R5, 0x4, R14 ;  /* 0x00000004050e7825 */ /* 0x020fc400078e020e */
[----:B------:R-:W3:Y:S04]  /*07f0*/  LDG.E.CONSTANT R7, desc[UR4][R18.64] ;  /* 0x0000000412077981 */ /* 0x000ee8000c1e9900 */
[----:B------:R-:W3:Y:S04]  /*0800*/  LDG.E.CONSTANT R10, desc[UR4][R18.64+-0x4] ;  /* 0xfffffc04120a7981 */ /* 0x000ee8000c1e9900 */
[----:B------:R-:W4:Y:S04]  /*0810*/  LDG.E.CONSTANT R26, desc[UR4][R18.64+0x4] ;  /* 0x00000404121a7981 */ /* 0x000f28000c1e9900 */
[----:B------:R-:W5:Y:S04]  /*0820*/  LDG.E.CONSTANT R20, desc[UR4][R20.64] ;  /* 0x0000000414147981 */ /* 0x000f68000c1e9900 */
[----:B------:R-:W5:Y:S04]  /*0830*/  LDG.E.CONSTANT R23, desc[UR4][R22.64] ;  /* 0x0000000416177981 */ /* 0x000f68000c1e9900 */
[----:B------:R-:W5:Y:S04]  /*0840*/  LDG.E.CONSTANT R16, desc[UR4][R16.64+-0x4] ;  /* 0xfffffc0410107981 */ /* 0x000f68000c1e9900 */
[----:B------:R-:W5:Y:S01]  /*0850*/  LDG.E.CONSTANT R14, desc[UR4][R14.64] ;  /* 0x000000040e0e7981 */ /* 0x000f62000c1e9900 */
[----:B--2---:R-:W-:Y:S01]  /*0860*/  FADD R25, R0, -R25 ;  /* 0x8000001900197221 */ /* 0x004fe20000000000 */
[C---:B---3--:R-:W-:Y:S01]  /*0870*/  FADD R10, R7.reuse, -R10 ;  /* 0x8000000a070a7221 */ /* 0x048fe20000000000 */
[----:B----4-:R-:W-:-:S03]  /*0880*/  FADD R26, -R7, R26 ;  /* 0x0000001a071a7221 */ /* 0x010fc60000000100 */
[----:B------:R-:W-:Y:S01]  /*0890*/  FFMA R25, R10, 2, R25 ;  /* 0x400000000a197823 */ /* 0x000fe20000000019 */
[----:B-----5:R-:W-:Y:S01]  /*08a0*/  FADD R5, R20, -R23 ;  /* 0x8000001714057221 */ /* 0x020fe20000000000 */
[----:B------:R-:W-:-:S03]  /*08b0*/  FADD R0, R16, R16 ;  /* 0x0000001010007221 */ /* 0x000fc60000000000 */
[----:B------:R-:W-:Y:S01]  /*08c0*/  FFMA R26, R26, 2, R5 ;  /* 0x400000001a1a7823 */ /* 0x000fe20000000005 */
[----:B------:R-:W-:Y:S01]  /*08d0*/  FADD R5, R14, R14 ;  /* 0x0000000e0e057221 */ /* 0x000fe20000000000 */
[----:B------:R-:W-:-:S04]  /*08e0*/  FMUL R0, R0, R25 ;  /* 0x0000001900007220 */ /* 0x000fc80000400000 */
[----:B------:R-:W-:-:S04]  /*08f0*/  FFMA R5, R5, R26, -R0 ;  /* 0x0000001a05057223 */ /* 0x000fc80000000800 */
[----:B------:R-:W-:-:S07]  /*0900*/  FADD R5, RZ, R5 ;  /* 0x00000005ff057221 */ /* 0x000fce0000000000 */
.L_x_3:
[----:B------:R-:W-:Y:S05]  /*0910*/  BSYNC.RECONVERGENT B0 ;  /* 0x0000000000007941 */ /* 0x000fea0003800200 */
.L_x_1:
[----:B------:R-:W0:Y:S01]  /*0920*/  LDC R0, c[0x0][0x3f0] ;  /* 0x0000fc00ff007b82 */ /* 0x000e220000000800 */
[----:B------:R-:W-:Y:S01]  /*0930*/  ISETP.NE.AND P0, PT, R8, RZ, PT ;  /* 0x000000ff0800720c */ /* 0x000fe20003f05270 */
[----:B------:R-:W-:Y:S01]  /*0940*/  BSSY.RECONVERGENT B0, `(.L_x_5) ;  /* 0x000001e000007945 */ /* 0x000fe20003800200 */
[----:B------:R-:W-:Y:S02]  /*0950*/  IADD3 R9, PT, PT, R2, -0x1, RZ ;  /* 0xffffffff02097810 */ /* 0x000fe40007ffe0ff */
[----:B------:R-:W-:Y:S02]  /*0960*/  MOV R2, RZ ;  /* 0x000000ff00027202 */ /* 0x000fe40000000f00 */
[----:B------:R-:W-:Y:S01]  /*0970*/  ISETP.NE.AND P1, PT, R8, R9, PT ;  /* 0x000000090800720c */ /* 0x000fe20003f25270 */
[----:B------:R-:W-:Y:S02]  /*0980*/  HFMA2 R9, -RZ, RZ, 0, 0 ;  /* 0x00000000ff097431 */ /* 0x000fe400000001ff */
[----:B0-----:R-:W-:-:S04]  /*0990*/  FMUL R0, R0, R0 ;  /* 0x0000000000007220 */ /* 0x001fc80000400000 */
[----:B------:R0:W1:Y:S01]  /*09a0*/  MUFU.RCP R7, R0 ;  /* 0x0000000000077308 */ /* 0x0000620000001000 */
[----:B------:R-:W-:Y:S05]  /*09b0*/  @!P0 BRA `(.L_x_6) ;  /* 0x0000000000588947 */ /* 0x000fea0003800000 */
[----:B------:R-:W-:Y:S01]  /*09c0*/  ISETP.GE.AND P0, PT, R6, R3, PT ;  /* 0x000000030600720c */ /* 0x000fe20003f06270 */
[----:B------:R-:W2:Y:S01]  /*09d0*/  LDC.64 R14, c[0x0][0x3b8] ;  /* 0x0000ee00ff0e7b82 */ /* 0x000ea20000000a00 */
[----:B------:R-:W-:Y:S02]  /*09e0*/  IADD3 R9, PT, PT, R8, -0x1, RZ ;  /* 0xffffffff08097810 */ /* 0x000fe40007ffe0ff */
[----:B------:R-:W-:-:S03]  /*09f0*/  ISETP.LT.OR P0, PT, R6, 0x1, P0 ;  /* 0x000000010600780c */ /* 0x000fc60000701670 */
[----:B------:R-:W-:-:S04]  /*0a00*/  IMAD R9, R9, R11, R6 ;  /* 0x0000000b09097224 */ /* 0x000fc800078e0206 */
[----:B------:R-:W-:-:S06]  /*0a10*/  IMAD.WIDE R16, R9, 0x4, R12 ;  /* 0x0000000409107825 */ /* 0x000fcc00078e020c */
[----:B------:R-:W3:Y:S01]  /*0a20*/  @!P0 LDC.64 R18, c[0x0][0x388] ;  /* 0x0000e200ff128b82 */ /* 0x000ee20000000a00 */
[----:B------:R-:W-:Y:S01]  /*0a30*/  @!P0 IMAD R21, R8, R3, R6 ;  /* 0x0000000308158224 */ /* 0x000fe200078e0206 */
[----:B------:R-:W-:-:S05]  /*0a40*/  IADD3 R9, PT, PT, R9, R11, RZ ;  /* 0x0000000b09097210 */ /* 0x000fca0007ffe0ff */
[----:B--2---:R-:W-:-:S06]  /*0a50*/  IMAD.WIDE R14, R9, 0x4, R14 ;  /* 0x00000004090e7825 */ /* 0x004fcc00078e020e */
[----:B------:R-:W2:Y:S01]  /*0a60*/  LDG.E.CONSTANT R14, desc[UR4][R14.64] ;  /* 0x000000040e0e7981 */ /* 0x000ea2000c1e9900 */
[----:B---3--:R-:W-:-:S04]  /*0a70*/  @!P0 IMAD.WIDE R18, R21, 0x4, R18 ;  /* 0x0000000415128825 */ /* 0x008fc800078e0212 */
[----:B------:R-:W-:Y:S01]  /*0a80*/  IMAD.WIDE R20, R11, 0x4, R16 ;  /* 0x000000040b147825 */ /* 0x000fe200078e0210 */
[----:B------:R-:W3:Y:S04]  /*0a90*/  @!P0 LDG.E.CONSTANT R10, desc[UR4][R18.64] ;  /* 0x00000004120a8981 */ /* 0x000ee8000c1e9900 */
[----:B------:R-:W3:Y:S04]  /*0aa0*/  @!P0 LDG.E.CONSTANT R23, desc[UR4][R18.64+-0x4] ;  /* 0xfffffc0412178981 */ /* 0x000ee8000c1e9900 */
[----:B------:R-:W4:Y:S04]  /*0ab0*/  LDG.E.CONSTANT R16, desc[UR4][R16.64] ;  /* 0x0000000410107981 */ /* 0x000f28000c1e9900 */
[----:B------:R-:W4:Y:S01]  /*0ac0*/  LDG.E.CONSTANT R21, desc[UR4][R20.64] ;  /* 0x0000000414157981 */ /* 0x000f22000c1e9900 */
[----:B------:R-:W-:Y:S01]  /*0ad0*/  MOV R9, RZ ;  /* 0x000000ff00097202 */ /* 0x000fe20000000f00 */
[----:B---3--:R-:W-:Y:S01]  /*0ae0*/  @!P0 FADD R9, R10, -R23 ;  /* 0x800000170a098221 */ /* 0x008fe20000000000 */
[----:B----4-:R-:W-:-:S04]  /*0af0*/  FADD R10, R16, -R21 ;  /* 0x80000015100a7221 */ /* 0x010fc80000000000 */
[----:B------:R-:W-:-:S04]  /*0b00*/  FADD R9, R10, R9 ;  /* 0x000000090a097221 */ /* 0x000fc80000000000 */
[----:B--2---:R-:W-:-:S07]  /*0b10*/  FMUL R9, R14, R9 ;  /* 0x000000090e097220 */ /* 0x004fce0000400000 */
.L_x_6:
[----:B------:R-:W-:Y:S05]  /*0b20*/  BSYNC.RECONVERGENT B0 ;  /* 0x0000000000007941 */ /* 0x000fea0003800200 */
.L_x_5:
[----:B------:R-:W-:Y:S04]  /*0b30*/  BSSY.RECONVERGENT B0, `(.L_x_7) ;  /* 0x0000018000007945 */ /* 0x000fe80003800200 */
[----:B------:R-:W-:Y:S05]  /*0b40*/  @!P1 BRA `(.L_x_8) ;  /* 0x0000000000589947 */ /* 0x000fea0003800000 */
[----:B------:R-:W-:Y:S01]  /*0b50*/  ISETP.GE.AND P0, PT, R6, R3, PT ;  /* 0x000000030600720c */ /* 0x000fe20003f06270 */
[-C--:B------:R-:W-:Y:S01]  /*0b60*/  IMAD R16, R8, R11.reuse, R6 ;  /* 0x0000000b08107224 */ /* 0x080fe200078e0206 */
[----:B------:R-:W2:Y:S02]  /*0b70*/  LDC.64 R2, c[0x0][0x3b8] ;  /* 0x0000ee00ff027b82 */ /* 0x000ea40000000a00 */
[----:B------:R-:W-:Y:S01]  /*0b80*/  ISETP.LT.OR P0, PT, R6, 0x1, P0 ;  /* 0x000000010600780c */ /* 0x000fe20000701670 */
[C---:B------:R-:W-:Y:S01]  /*0b90*/  IMAD.WIDE R12, R16.reuse, 0x4, R12 ;  /* 0x00000004100c7825 */ /* 0x040fe200078e020c */
[----:B------:R-:W-:-:S11]  /*0ba0*/  IADD3 R21, PT, PT, R16, R11, RZ ;  /* 0x0000000b10157210 */ /* 0x000fd60007ffe0ff */
[----:B------:R-:W3:Y:S01]  /*0bb0*/  @!P0 LDC.64 R14, c[0x0][0x388] ;  /* 0x0000e200ff0e8b82 */ /* 0x000ee20000000a00 */
[----:B------:R-:W-:-:S04]  /*0bc0*/  @!P0 LOP3.LUT R10, RZ, R8, RZ, 0x33, !PT ;  /* 0x00000008ff0a8212 */ /* 0x000fc800078e33ff */
[----:B------:R-:W-:Y:S01]  /*0bd0*/  @!P0 IADD3 R17, PT, PT, R21, R10, RZ ;  /* 0x0000000a15118210 */ /* 0x000fe20007ffe0ff */
[----:B------:R-:W-:Y:S02]  /*0be0*/  IMAD.WIDE R10, R11, 0x4, R12 ;  /* 0x000000040b0a7825 */ /* 0x000fe400078e020c */
[----:B------:R-:W4:Y:S04]  /*0bf0*/  LDG.E.CONSTANT R13, desc[UR4][R12.64] ;  /* 0x000000040c0d7981 */ /* 0x000f28000c1e9900 */
[----:B------:R-:W4:Y:S01]  /*0c00*/  LDG.E.CONSTANT R10, desc[UR4][R10.64] ;  /* 0x000000040a0a7981 */ /* 0x000f22000c1e9900 */
[----:B---3--:R-:W-:-:S05]  /*0c10*/  @!P0 IMAD.WIDE R14, R17, 0x4, R14 ;  /* 0x00000004110e8825 */ /* 0x008fca00078e020e */
[----:B------:R-:W3:Y:S01]  /*0c20*/  @!P0 LDG.E.CONSTANT R18, desc[UR4][R14.64] ;  /* 0x000000040e128981 */ /* 0x000ee2000c1e9900 */
[----:B--2---:R-:W-:-:S03]  /*0c30*/  IMAD.WIDE R16, R21, 0x4, R2 ;  /* 0x0000000415107825 */ /* 0x004fc600078e0202 */
[----:B------:R-:W3:Y:S04]  /*0c40*/  @!P0 LDG.E.CONSTANT R19, desc[UR4][R14.64+-0x4] ;  /* 0xfffffc040e138981 */ /* 0x000ee8000c1e9900 */
[----:B------:R-:W2:Y:S01]  /*0c50*/  LDG.E.CONSTANT R16, desc[UR4][R16.64] ;  /* 0x0000000410107981 */ /* 0x000ea2000c1e9900 */
[----:B------:R-:W-:Y:S01]  /*0c60*/  MOV R2, RZ ;  /* 0x000000ff00027202 */ /* 0x000fe20000000f00 */
[----:B----4-:R-:W-:Y:S01]  /*0c70*/  FADD R3, R13, -R10 ;  /* 0x8000000a0d037221 */ /* 0x010fe20000000000 */
[----:B---3--:R-:W-:-:S04]  /*0c80*/  @!P0 FADD R2, R18, -R19 ;  /* 0x8000001312028221 */ /* 0x008fc80000000000 */
[----:B------:R-:W-:-:S04]  /*0c90*/  FADD R3, R3, R2 ;  /* 0x0000000203037221 */ /* 0x000fc80000000000 */
[----:B--2---:R-:W-:-:S07]  /*0ca0*/  FMUL R2, R16, R3 ;  /* 0x0000000310027220 */ /* 0x004fce0000400000 */
.L_x_8:
[----:B------:R-:W-:Y:S05]  /*0cb0*/  BSYNC.RECONVERGENT B0 ;  /* 0x0000000000007941 */ /* 0x000fea0003800200 */
.L_x_7:
[----:B------:R-:W-:Y:S01]  /*0cc0*/  FADD R2, -R2, R9 ;  /* 0x0000000902027221 */ /* 0x000fe20000000100 */
[----:B-1----:R-:W-:Y:S01]  /*0cd0*/  FFMA R10, -R0, R7, 1 ;  /* 0x3f800000000a7423 */ /* 0x002fe20000000107 */
[----:B------:R-:W-:Y:S02]  /*0ce0*/  BSSY.RECONVERGENT B2, `(.L_x_9) ;  /* 0x000000b000027945 */ /* 0x000fe40003800200 */
[----:B------:R-:W-:Y:S01]  /*0cf0*/  FADD R3, R2, R5 ;  /* 0x0000000502037221 */ /* 0x000fe20000000000 */
[----:B------:R-:W-:-:S03]  /*0d00*/  FFMA R10, R7, R10, R7 ;  /* 0x0000000a070a7223 */ /* 0x000fc60000000007 */
[----:B------:R-:W1:Y:S01]  /*0d10*/  FCHK P0, R3, R0 ;  /* 0x0000000003007302 */ /* 0x000e620000000000 */
[----:B------:R-:W-:-:S04]  /*0d20*/  FFMA R5, R3, R10, RZ ;  /* 0x0000000a03057223 */ /* 0x000fc800000000ff */
[----:B------:R-:W-:-:S04]  /*0d30*/  FFMA R2, -R0, R5, R3 ;  /* 0x0000000500027223 */ /* 0x000fc80000000103 */
[----:B------:R-:W-:Y:S01]  /*0d40*/  FFMA R5, R10, R2, R5 ;  /* 0x000000020a057223 */ /* 0x000fe20000000005 */
[----:B-1----:R-:W-:Y:S06]  /*0d50*/  @!P0 BRA `(.L_x_10) ;  /* 0x00000000000c8947 */ /* 0x002fec0003800000 */
[----:B------:R-:W-:-:S07]  /*0d60*/  MOV R2, 0xd80 ;  /* 0x00000d8000027802 */ /* 0x000fce0000000f00 */
[----:B0-----:R-:W-:Y:S05]  /*0d70*/  CALL.REL.NOINC `($__internal_0_$__cuda_sm3x_div_rn_noftz_f32_slowpath) ;  /* 0x0000002800e07944 */ /* 0x001fea0003c00000 */
[----:B------:R-:W-:-:S07]  /*0d80*/  MOV R5, R0 ;  /* 0x0000000000057202 */ /* 0x000fce0000000f00 */
.L_x_10:
[----:B------:R-:W-:Y:S05]  /*0d90*/  BSYNC.RECONVERGENT B2 ;  /* 0x0000000000027941 */ /* 0x000fea0003800200 */
.L_x_9:
[----:B------:R-:W1:Y:S08]  /*0da0*/  LDC.64 R2, c[0x0][0x3c0] ;  /* 0x0000f000ff027b82 */ /* 0x000e700000000a00 */
[----:B------:R-:W2:Y:S08]  /*0db0*/  LDC.64 R12, c[0x0][0x380] ;  /* 0x0000e000ff0c7b82 */ /* 0x000eb00000000a00 */
[----:B------:R-:W3:Y:S01]  /*0dc0*/  LDC R7, c[0x0][0x3fc] ;  /* 0x0000ff00ff077b82 */ /* 0x000ee20000000800 */
[----:B-1----:R-:W-:-:S06]  /*0dd0*/  IMAD.WIDE R2, R4, 0x4, R2 ;  /* 0x0000000404027825 */ /* 0x002fcc00078e0202 */
[----:B------:R-:W4:Y:S01]  /*0de0*/  LDG.E.CONSTANT R2, desc[UR4][R2.64] ;  /* 0x0000000402027981 */ /* 0x000f22000c1e9900 */
[----:B--2---:R-:W-:-:S06]  /*0df0*/  IMAD.WIDE R12, R4, 0x4, R12 ;  /* 0x00000004040c7825 */ /* 0x004fcc00078e020c */
[----:B------:R-:W4:Y:S01]  /*0e00*/  LDG.E.CONSTANT R12, desc[UR4][R12.64] ;  /* 0x000000040c0c7981 */ /* 0x000f22000c1e9900 */
[----:B---3--:R-:W-:-:S04]  /*0e10*/  ISETP.GE.AND P0, PT, R6, R7, PT ;  /* 0x000000070600720c */ /* 0x008fc80003f06270 */
[----:B------:R-:W-:Y:S01]  /*0e20*/  ISETP.LT.OR P0, PT, R6, 0x1, P0 ;  /* 0x000000010600780c */ /* 0x000fe20000701670 */
[----:B------:R-:W-:Y:S01]  /*0e30*/  BSSY.RECONVERGENT B2, `(.L_x_11) ;  /* 0x0000038000027945 */ /* 0x000fe20003800200 */
[----:B----4-:R-:W-:-:S11]  /*0e40*/  FFMA R11, -R2, R12, R5 ;  /* 0x0000000c020b7223 */ /* 0x010fd60000000105 */
[----:B------:R-:W-:Y:S05]  /*0e50*/  @P0 BRA `(.L_x_12) ;  /* 0x0000000000d40947 */ /* 0x000fea0003800000 */
[----:B------:R-:W1:Y:S01]  /*0e60*/  LDC.64 R2, c[0x0][0x390] ;  /* 0x0000e400ff027b82 */ /* 0x000e620000000a00 */
[----:B------:R-:W-:-:S07]  /*0e70*/  IMAD R5, R8, R7, R6 ;  /* 0x0000000708057224 */ /* 0x000fce00078e0206 */
[----:B------:R-:W2:Y:S08]  /*0e80*/  LDC.64 R12, c[0x0][0x3a8] ;  /* 0x0000ea00ff0c7b82 */ /* 0x000eb00000000a00 */
[----:B------:R-:W3:Y:S01]  /*0e90*/  LDC R14, c[0x0][0x3f0] ;  /* 0x0000fc00ff0e7b82 */ /* 0x000ee20000000800 */
[----:B-1----:R-:W-:-:S05]  /*0ea0*/  IMAD.WIDE R8, R5, 0x4, R2 ;  /* 0x0000000405087825 */ /* 0x002fca00078e0202 */
[----:B------:R-:W4:Y:S04]  /*0eb0*/  LDG.E.CONSTANT R7, desc[UR4][R8.64] ;  /* 0x0000000408077981 */ /* 0x000f28000c1e9900 */
[----:B------:R-:W4:Y:S01]  /*0ec0*/  LDG.E.CONSTANT R6, desc[UR4][R8.64+-0x4] ;  /* 0xfffffc0408067981 */ /* 0x000f22000c1e9900 */
[----:B--2---:R-:W-:-:S05]  /*0ed0*/  IMAD.WIDE R12, R5, 0x4, R12 ;  /* 0x00000004050c7825 */ /* 0x004fca00078e020c */
[----:B0-----:R-:W2:Y:S04]  /*0ee0*/  LDG.E.CONSTANT R0, desc[UR4][R12.64] ;  /* 0x000000040c007981 */ /* 0x001ea8000c1e9900 */
[----:B------:R-:W2:Y:S01]  /*0ef0*/  LDG.E.CONSTANT R15, desc[UR4][R12.64+-0x4] ;  /* 0xfffffc040c0f7981 */ /* 0x000ea2000c1e9900 */
[----:B---3--:R-:W0:Y:S01]  /*0f00*/  MUFU.RCP R2, R14 ;  /* 0x0000000e00027308 */ /* 0x008e220000001000 */
[----:B------:R-:W-:Y:S01]  /*0f10*/  BSSY.RECONVERGENT B3, `(.L_x_13) ;  /* 0x0000010000037945 */ /* 0x000fe20003800200 */
[----:B0-----:R-:W-:-:S04]  /*0f20*/  FFMA R17, R2, -R14, 1 ;  /* 0x3f80000002117423 */ /* 0x001fc8000000080e */
[----:B------:R-:W-:Y:S01]  /*0f30*/  FFMA R2, R2, R17, R2 ;  /* 0x0000001102027223 */ /* 0x000fe20000000002 */
[----:B----4-:R-:W-:-:S04]  /*0f40*/  FADD R3, R7, -R6 ;  /* 0x8000000607037221 */ /* 0x010fc80000000000 */
[----:B------:R-:W0:Y:S01]  /*0f50*/  FCHK P0, R3, R14 ;  /* 0x0000000e03007302 */ /* 0x000e220000000000 */
[----:B------:R-:W-:-:S04]  /*0f60*/  FFMA R10, R3, R2, RZ ;  /* 0x00000002030a7223 */ /* 0x000fc800000000ff */
[----:B------:R-:W-:Y:S01]  /*0f70*/  FFMA R9, R10, -R14, R3 ;  /* 0x8000000e0a097223 */ /* 0x000fe20000000003 */
[----:B--2---:R-:W-:-:S03]  /*0f80*/  FADD R0, R0, R15 ;  /* 0x0000000f00007221 */ /* 0x004fc60000000000 */
[----:B------:R-:W-:Y:S01]  /*0f90*/  FFMA R9, R2, R9, R10 ;  /* 0x0000000902097223 */ /* 0x000fe2000000000a */
[----:B------:R-:W-:Y:S01]  /*0fa0*/  FMUL R8, R0, 0.5 ;  /* 0x3f00000000087820 */ /* 0x000fe20000400000 */
[----:B0-----:R-:W-:Y:S06]  /*0fb0*/  @!P0 BRA `(.L_x_14) ;  /* 0x0000000000148947 */ /* 0x001fec0003800000 */
[----:B------:R-:W0:Y:S01]  /*0fc0*/  LDCU UR6, c[0x0][0x3f0] ;  /* 0x00007e00ff0677ac */ /* 0x000e220008000800 */
[----:B------:R-:W-:Y:S02]  /*0fd0*/  MOV R2, 0x1000 ;  /* 0x0000100000027802 */ /* 0x000fe40000000f00 */
[----:B0-----:R-:W-:-:S07]  /*0fe0*/  MOV R0, UR6 ;  /* 0x0000000600007c02 */ /* 0x001fce0008000f00 */
[----:B------:R-:W-:Y:S05]  /*0ff0*/  CALL.REL.NOINC `($__internal_0_$__cuda_sm3x_div_rn_noftz_f32_slowpath) ;  /* 0x0000002800407944 */ /* 0x000fea0003c00000 */
[----:B------:R-:W-:-:S07]  /*1000*/  MOV R9, R0 ;  /* 0x0000000000097202 */ /* 0x000fce0000000f00 */
.L_x_14:
[----:B------:R-:W-:Y:S05]  /*1010*/  BSYNC.RECONVERGENT B3 ;  /* 0x0000000000037941 */ /* 0x000fea0003800200 */
.L_x_13:
[----:B------:R-:W0:Y:S08]  /*1020*/  LDC.64 R2, c[0x0][0x3d0] ;  /* 0x0000f400ff027b82 */ /* 0x000e300000000a00 */
[----:B------:R-:W1:Y:S01]  /*1030*/  LDC R13, c[0x0][0x3f0] ;  /* 0x0000fc00ff0d7b82 */ /* 0x000e620000000800 */
[----:B0-----:R-:W-:-:S05]  /*1040*/  IMAD.WIDE R2, R5, 0x4, R2 ;  /* 0x0000000405027825 */ /* 0x001fca00078e0202 */
[----:B------:R-:W2:Y:S04]  /*1050*/  LDG.E.CONSTANT R0, desc[UR4][R2.64] ;  /* 0x0000000402007981 */ /* 0x000ea8000c1e9900 */
[----:B------:R-:W2:Y:S01]  /*1060*/  LDG.E.CONSTANT R5, desc[UR4][R2.64+-0x4] ;  /* 0xfffffc0402057981 */ /* 0x000ea2000c1e9900 */
[----:B-1----:R-:W0:Y:S01]  /*1070*/  MUFU.RCP R10, R13 ;  /* 0x0000000d000a7308 */ /* 0x002e220000001000 */
[----:B------:R-:W-:Y:S01]  /*1080*/  FADD R6, R7, R6 ;  /* 0x0000000607067221 */ /* 0x000fe20000000000 */
[----:B------:R-:W-:Y:S01]  /*1090*/  BSSY.RECONVERGENT B3, `(.L_x_15) ;  /* 0x0000010000037945 */ /* 0x000fe20003800200 */
[----:B------:R-:W-:Y:S02]  /*10a0*/  FFMA R8, -R8, R9, R11 ;  /* 0x0000000908087223 */ /* 0x000fe4000000010b */
[----:B------:R-:W-:Y:S01]  /*10b0*/  FMUL R11, R6, 0.5 ;  /* 0x3f000000060b7820 */ /* 0x000fe20000400000 */
[----:B0-----:R-:W-:Y:S01]  /*10c0*/  FFMA R15, R10, -R13, 1 ;  /* 0x3f8000000a0f7423 */ /* 0x001fe2000000080d */
[----:B--2---:R-:W-:-:S03]  /*10d0*/  FADD R12, R0, -R5 ;  /* 0x80000005000c7221 */ /* 0x004fc60000000000 */
[----:B------:R-:W-:Y:S01]  /*10e0*/  FFMA R0, R10, R15, R10 ;  /* 0x0000000f0a007223 */ /* 0x000fe2000000000a */
[----:B------:R-:W0:Y:S03]  /*10f0*/  FCHK P0, R12, R13 ;  /* 0x0000000d0c007302 */ /* 0x000e260000000000 */
[----:B------:R-:W-:-:S04]  /*1100*/  FFMA R5, R0, R12, RZ ;  /* 0x0000000c00057223 */ /* 0x000fc800000000ff */
[----:B------:R-:W-:-:S04]  /*1110*/  FFMA R10, R5, -R13, R12 ;  /* 0x8000000d050a7223 */ /* 0x000fc8000000000c */
[----:B------:R-:W-:Y:S01]  /*1120*/  FFMA R0, R0, R10, R5 ;  /* 0x0000000a00007223 */ /* 0x000fe20000000005 */
[----:B0-----:R-:W-:Y:S06]  /*1130*/  @!P0 BRA `(.L_x_16) ;  /* 0x0000000000148947 */ /* 0x001fec0003800000 */
[----:B------:R-:W0:Y:S01]  /*1140*/  LDCU UR6, c[0x0][0x3f0] ;  /* 0x00007e00ff0677ac */ /* 0x000e220008000800 */
[----:B------:R-:W-:Y:S02]  /*1150*/  MOV R3, R12 ;  /* 0x0000000c00037202 */ /* 0x000fe40000000f00 */
[----:B------:R-:W-:Y:S02]  /*1160*/  MOV R2, 0x1190 ;  /* 0x0000119000027802 */ /* 0x000fe40000000f00 */
[----:B0-----:R-:W-:-:S07]  /*1170*/  MOV R0, UR6 ;  /* 0x0000000600007c02 */ /* 0x001fce0008000f00 */
[----:B------:R-:W-:Y:S05]  /*1180*/  CALL.REL.NOINC `($__internal_0_$__cuda_sm3x_div_rn_noftz_f32_slowpath) ;  /* 0x0000002400dc7944 */ /* 0x000fea0003c00000 */
.L_x_16:
[----:B------:R-:W-:Y:S05]  /*1190*/  BSYNC.RECONVERGENT B3 ;  /* 0x0000000000037941 */ /* 0x000fea0003800200 */
.L_x_15:
[----:B------:R-:W-:-:S07]  /*11a0*/  FFMA R11, -R11, R0, R8 ;  /* 0x000000000b0b7223 */ /* 0x000fce0000000108 */
.L_x_12:
[----:B------:R-:W-:Y:S05]  /*11b0*/  BSYNC.RECONVERGENT B2 ;  /* 0x0000000000027941 */ /* 0x000fea0003800200 */
.L_x_11:
[----:B------:R-:W1:Y:S02]  /*11c0*/  LDC.64 R2, c[0x0][0x3d8] ;  /* 0x0000f600ff027b82 */ /* 0x000e640000000a00 */
[----:B-1----:R-:W-:-:S05]  /*11d0*/  IMAD.WIDE R4, R4, 0x4, R2 ;  /* 0x0000000404047825 */ /* 0x002fca00078e0202 */
[----:B------:R-:W-:Y:S01]  /*11e0*/  STG.E desc[UR4][R4.64], R11 ;  /* 0x0000000b04007986 */ /* 0x000fe2000c101904 */
[----:B------:R-:W-:Y:S05]  /*11f0*/  EXIT ;  /* 0x000000000000794d */ /* 0x000fea0003800000 */
.L_x_0:
[----:B------:R-:W-:-:S13]  /*1200*/  ISETP.GE.AND P0, PT, R4, R5, PT ;  /* 0x000000050400720c */ /* 0x000fda0003f06270 */
[----:B------:R-:W-:Y:S05]  /*1210*/  @P0 BRA `(.L_x_17) ;  /* 0x0000001000880947 */ /* 0x000fea0003800000 */
[----:B------:R-:W-:Y:S01]  /*1220*/  IABS R13, R3 ;  /* 0x00000003000d7213 */ /* 0x000fe20000000000 */
[----:B------:R-:W-:Y:S01]  /*1230*/  BSSY.RECONVERGENT B0, `(.L_x_18) ;  /* 0x000007c000007945 */ /* 0x000fe20003800200 */
[----:B------:R-:W-:Y:S02]  /*1240*/  IADD3 R4, PT, PT, R4, -R7, RZ ;  /* 0x8000000704047210 */ /* 0x000fe40007ffe0ff */
        /* <DEDUP_REMOVED lines=8> */
[----:B------:R-:W-:-:S06]  /*12d0*/  IMAD.HI.U32 R9, R9, R5, R8 ;  /* 0x0000000509097227 */ /* 0x000fcc00078e0008 */
[----:B------:R-:W-:-:S05]  /*12e0*/  IMAD.HI.U32 R5, R9, R6, RZ ;  /* 0x0000000609057227 */ /* 0x000fca00078e00ff */
[----:B------:R-:W-:-:S05]  /*12f0*/  IADD3 R0, PT, PT, -R5, RZ, RZ ;  /* 0x000000ff05007210 */ /* 0x000fca0007ffe1ff */
        /* <DEDUP_REMOVED lines=10> */
[----:B------:R-:W-:-:S04]  /*13a0*/  @!P1 LOP3.LUT R5, RZ, R3, RZ, 0x33, !PT ;  /* 0x00000003ff059212 */ /* 0x000fc800078e33ff */
[C---:B------:R-:W-:Y:S02]  /*13b0*/  ISETP.NE.AND P0, PT, R5.reuse, RZ, PT ;  /* 0x000000ff0500720c */ /* 0x040fe40003f05270 */
[----:B------:R-:W-:-:S05]  /*13c0*/  IADD3 R6, PT, PT, -R5, RZ, RZ ;  /* 0x000000ff05067210 */ /* 0x000fca0007ffe1ff */
[----:B------:R-:W-:-:S06]  /*13d0*/  IMAD R6, R3, R6, R4 ;  /* 0x0000000603067224 */ /* 0x000fcc00078e0204 */
[----:B------:R-:W-:Y:S05]  /*13e0*/  @P0 BRA `(.L_x_19) ;  /* 0x0000000000540947 */ /* 0x000fea0003800000 */
[----:B------:R-:W1:Y:S01]  /*13f0*/  LDCU.128 UR8, c[0x0][0x380] ;  /* 0x00007000ff0877ac */ /* 0x000e620008000c00 */
[----:B------:R-:W2:Y:S01]  /*1400*/  LDC.64 R20, c[0x0][0x3b0] ;  /* 0x0000ec00ff147b82 */ /* 0x000ea20000000a00 */
[----:B-1----:R-:W-:Y:S02]  /*1410*/  MOV R8, UR10 ;  /* 0x0000000a00087c02 */ /* 0x002fe40008000f00 */
[----:B------:R-:W-:Y:S02]  /*1420*/  MOV R9, UR11 ;  /* 0x0000000b00097c02 */ /* 0x000fe40008000f00 */
[----:B------:R-:W-:Y:S02]  /*1430*/  MOV R12, UR8 ;  /* 0x00000008000c7c02 */ /* 0x000fe40008000f00 */
[----:B------:R-:W-:Y:S01]  /*1440*/  MOV R13, UR9 ;  /* 0x00000009000d7c02 */ /* 0x000fe20008000f00 */
[----:B------:R-:W-:-:S04]  /*1450*/  IMAD.WIDE R18, R6, 0x4, R8 ;  /* 0x0000000406127825 */ /* 0x000fc800078e0208 */
[----:B------:R-:W-:-:S04]  /*1460*/  IMAD.WIDE R16, R6, 0x4, R12 ;  /* 0x0000000406107825 */ /* 0x000fc800078e020c */
[----:B------:R-:W-:Y:S01]  /*1470*/  IMAD.WIDE R14, R3, 0x4, R18 ;  /* 0x00000004030e7825 */ /* 0x000fe200078e0212 */
[----:B0-----:R-:W3:Y:S03]  /*1480*/  LDG.E.CONSTANT R0, desc[UR4][R16.64+0x4] ;  /* 0x0000040410007981 */ /* 0x001ee6000c1e9900 */
[----:B--2---:R-:W-:Y:S01]  /*1490*/  IMAD.WIDE R20, R6, 0x4, R20 ;  /* 0x0000000406147825 */ /* 0x004fe200078e0214 */
[----:B------:R-:W3:Y:S04]  /*14a0*/  LDG.E.CONSTANT R7, desc[UR4][R16.64] ;  /* 0x0000000410077981 */ /* 0x000ee8000c1e9900 */
[----:B------:R-:W2:Y:S04]  /*14b0*/  LDG.E.CONSTANT R18, desc[UR4][R18.64] ;  /* 0x0000000412127981 */ /* 0x000ea8000c1e9900 */
[----:B------:R-:W2:Y:S04]  /*14c0*/  LDG.E.CONSTANT R15, desc[UR4][R14.64] ;  /* 0x000000040e0f7981 */ /* 0x000ea8000c1e9900 */
[----:B------:R-:W4:Y:S01]  /*14d0*/  LDG.E.CONSTANT R20, desc[UR4][R20.64] ;  /* 0x0000000414147981 */ /* 0x000f22000c1e9900 */
[----:B---3--:R-:W-:Y:S01]  /*14e0*/  FADD R7, R0, -R7 ;  /* 0x8000000700077221 */ /* 0x008fe20000000000 */
[----:B--2---:R-:W-:Y:S01]  /*14f0*/  FADD R10, R18, -R15 ;  /* 0x8000000f120a7221 */ /* 0x004fe20000000000 */
[----:B----4-:R-:W-:-:S03]  /*1500*/  FADD R0, R20, R20 ;  /* 0x0000001414007221 */ /* 0x010fc60000000000 */
[----:B------:R-:W-:-:S04]  /*1510*/  FFMA R7, R10, 2, R7 ;  /* 0x400000000a077823 */ /* 0x000fc80000000007 */
[----:B------:R-:W-:Y:S01]  /*1520*/  FFMA R0, -R0, R7, RZ ;  /* 0x0000000700007223 */ /* 0x000fe200000001ff */
[----:B------:R-:W-:Y:S06]  /*1530*/  BRA `(.L_x_20) ;  /* 0x00000004002c7947 */ /* 0x000fec0003800000 */
.L_x_19:
[----:B------:R-:W-:-:S13]  /*1540*/  ISETP.NE.AND P0, PT, R5, R2, PT ;  /* 0x000000020500720c */ /* 0x000fda0003f05270 */
[----:B------:R-:W-:Y:S05]  /*1550*/  @P0 BRA `(.L_x_21) ;  /* 0x0000000000640947 */ /* 0x000fea0003800000 */
[----:B------:R-:W1:Y:S01]  /*1560*/  LDCU.128 UR8, c[0x0][0x380] ;  /* 0x00007000ff0877ac */ /* 0x000e620008000c00 */
[----:B------:R-:W2:Y:S01]  /*1570*/  LDC.64 R14, c[0x0][0x3b0] ;  /* 0x0000ec00ff0e7b82 */ /* 0x000ea20000000a00 */
[----:B------:R-:W-:-:S04]  /*1580*/  IADD3 R7, PT, PT, R7, -R11, RZ ;  /* 0x8000000b07077210 */ /* 0x000fc80007ffe0ff */
[----:B------:R-:W-:Y:S02]  /*1590*/  IADD3 R0, PT, PT, R6, -R2, R7 ;  /* 0x8000000206007210 */ /* 0x000fe40007ffe007 */
[----:B------:R-:W-:Y:S02]  /*15a0*/  IADD3 R21, PT, PT, R7, 0x1, R6 ;  /* 0x0000000107157810 */ /* 0x000fe40007ffe006 */
[----:B------:R-:W-:Y:S02]  /*15b0*/  IADD3 R23, PT, PT, R0, 0x1, RZ ;  /* 0x0000000100177810 */ /* 0x000fe40007ffe0ff */
[----:B-1----:R-:W-:Y:S02]  /*15c0*/  MOV R8, UR10 ;  /* 0x0000000a00087c02 */ /* 0x002fe40008000f00 */
[----:B------:R-:W-:Y:S02]  /*15d0*/  MOV R9, UR11 ;  /* 0x0000000b00097c02 */ /* 0x000fe40008000f00 */
[----:B------:R-:W-:-:S02]  /*15e0*/  MOV R12, UR8 ;  /* 0x00000008000c7c02 */ /* 0x000fc40008000f00 */
        /* <DEDUP_REMOVED lines=14> */
[----:B------:R-:W-:Y:S01]  /*16d0*/  FFMA R0, R0, R7, RZ ;  /* 0x0000000700007223 */ /* 0x000fe200000000ff */
[----:B------:R-:W-:Y:S06]  /*16e0*/  BRA `(.L_x_20) ;  /* 0x0000000000c07947 */ /* 0x000fec0003800000 */
.L_x_21:
[----:B------:R-:W1:Y:S01]  /*16f0*/  LDCU.128 UR8, c[0x0][0x380] ;  /* 0x00007000ff0877ac */ /* 0x000e620008000c00 */
[----:B------:R-:W2:Y:S01]  /*1700*/  LDC.64 R18, c[0x0][0x3b0] ;  /* 0x0000ec00ff127b82 */ /* 0x000ea20000000a00 */
[C---:B------:R-:W-:Y:S01]  /*1710*/  IADD3 R0, PT, PT, R5.reuse, -0x1, RZ ;  /* 0xffffffff05007810 */ /* 0x040fe20007ffe0ff */
[----:B------:R-:W-:Y:S01]  /*1720*/  IMAD R15, R5, R3, R5 ;  /* 0x00000003050f7224 */ /* 0x000fe200078e0205 */
[----:B------:R-:W3:Y:S01]  /*1730*/  LDCU.64 UR6, c[0x0][0x380] ;  /* 0x00007000ff0677ac */ /* 0x000ee20008000a00 */
[--C-:B------:R-:W-:Y:S02]  /*1740*/  SHF.R.S32.HI R10, RZ, 0x1f, R6.reuse ;  /* 0x0000001fff0a7819 */ /* 0x100fe40000011406 */
[----:B------:R-:W-:Y:S01]  /*1750*/  IMAD R7, R0, R11, RZ ;  /* 0x0000000b00077224 */ /* 0x000fe200078e02ff */
[----:B------:R-:W-:Y:S01]  /*1760*/  IADD3 R16, P0, PT, R6, R15, RZ ;  /* 0x0000000f06107210 */ /* 0x000fe20007f1e0ff */
[----:B------:R-:W-:-:S03]  /*1770*/  IMAD R21, R0, R3, R6 ;  /* 0x0000000300157224 */ /* 0x000fc600078e0206 */
[----:B------:R-:W-:Y:S02]  /*1780*/  LEA.HI.X.SX32 R15, R15, R10, 0x1, P0 ;  /* 0x0000000a0f0f7211 */ /* 0x000fe400000f0eff */
[CC--:B------:R-:W-:Y:S02]  /*1790*/  IADD3 R17, PT, PT, R6.reuse, R7.reuse, RZ ;  /* 0x0000000706117210 */ /* 0x0c0fe40007ffe0ff */
[----:B------:R-:W-:Y:S02]  /*17a0*/  IADD3 R0, P0, PT, R6, R7, RZ ;  /* 0x0000000706007210 */ /* 0x000fe40007f1e0ff */
[----:B-1----:R-:W-:Y:S02]  /*17b0*/  MOV R8, UR10 ;  /* 0x0000000a00087c02 */ /* 0x002fe40008000f00 */
[----:B------:R-:W-:Y:S02]  /*17c0*/  MOV R9, UR11 ;  /* 0x0000000b00097c02 */ /* 0x000fe40008000f00 */
[----:B------:R-:W-:-:S02]  /*17d0*/  MOV R12, UR8 ;  /* 0x00000008000c7c02 */ /* 0x000fc40008000f00 */
[----:B------:R-:W-:Y:S01]  /*17e0*/  MOV R13, UR9 ;  /* 0x00000009000d7c02 */ /* 0x000fe20008000f00 */
[----:B------:R-:W-:Y:S01]  /*17f0*/  IMAD.WIDE R22, R21, 0x4, R8 ;  /* 0x0000000415167825 */ /* 0x000fe200078e0208 */
[C---:B---3--:R-:W-:Y:S02]  /*1800*/  LEA R14, P1, R16.reuse, UR6, 0x2 ;  /* 0x00000006100e7c11 */ /* 0x048fe4000f8210ff */
[----:B------:R-:W-:Y:S02]  /*1810*/  LEA.HI.X.SX32 R7, R7, R10, 0x1, P0 ;  /* 0x0000000a07077211 */ /* 0x000fe400000f0eff */
[----:B------:R-:W-:Y:S01]  /*1820*/  LEA.HI.X R15, R16, UR7, R15, 0x2, P1 ;  /* 0x00000007100f7c11 */ /* 0x000fe200088f140f */
[----:B------:R-:W-:-:S04]  /*1830*/  IMAD.WIDE R16, R17, 0x4, R12 ;  /* 0x0000000411107825 */ /* 0x000fc800078e020c */
[----:B------:R-:W-:Y:S01]  /*1840*/  IMAD.WIDE R26, R3, 0x4, R22 ;  /* 0x00000004031a7825 */ /* 0x000fe200078e0216 */
[C---:B------:R-:W-:Y:S01]  /*1850*/  LEA R20, P0, R0.reuse, UR6, 0x2 ;  /* 0x0000000600147c11 */ /* 0x040fe2000f8010ff */
[----:B0-----:R0:W3:Y:S02]  /*1860*/  LDG.E.CONSTANT R10, desc[UR4][R22.64] ;  /* 0x00000004160a7981 */ /* 0x0010e4000c1e9900 */
[----:B--2---:R-:W-:Y:S01]  /*1870*/  IMAD.WIDE R18, R21, 0x4, R18 ;  /* 0x0000000415127825 */ /* 0x004fe200078e0212 */
[----:B------:R-:W-:Y:S01]  /*1880*/  LEA.HI.X R21, R0, UR7, R7, 0x2, P0 ;  /* 0x0000000700157c11 */ /* 0x000fe200080f1407 */
[----:B------:R-:W2:Y:S02]  /*1890*/  LDG.E.CONSTANT R29, desc[UR4][R26.64] ;  /* 0x000000041a1d7981 */ /* 0x000ea4000c1e9900 */
[----:B------:R-:W-:Y:S02]  /*18a0*/  IMAD.WIDE R24, R11, 0x4, R16 ;  /* 0x000000040b187825 */ /* 0x000fe400078e0210 */
[----:B------:R1:W4:Y:S02]  /*18b0*/  LDG.E.CONSTANT R0, desc[UR4][R14.64+0x4] ;  /* 0x000004040e007981 */ /* 0x000324000c1e9900 */
[----:B0-----:R-:W-:-:S02]  /*18c0*/  IMAD.WIDE R22, R3, 0x4, R26 ;  /* 0x0000000403167825 */ /* 0x001fc400078e021a */
[----:B------:R-:W4:Y:S04]  /*18d0*/  LDG.E.CONSTANT R25, desc[UR4][R24.64] ;  /* 0x0000000418197981 */ /* 0x000f28000c1e9900 */
[----:B------:R-:W2:Y:S01]  /*18e0*/  LDG.E.CONSTANT R28, desc[UR4][R22.64] ;  /* 0x00000004161c7981 */ /* 0x000ea2000c1e9900 */
[----:B-1----:R-:W-:-:S03]  /*18f0*/  IMAD.WIDE R14, R3, 0x4, R18 ;  /* 0x00000004030e7825 */ /* 0x002fc600078e0212 */
[----:B------:R-:W5:Y:S04]  /*1900*/  LDG.E.CONSTANT R17, desc[UR4][R16.64] ;  /* 0x0000000410117981 */ /* 0x000f68000c1e9900 */
[----:B------:R-:W5:Y:S04]  /*1910*/  LDG.E.CONSTANT R20, desc[UR4][R20.64+0x4] ;  /* 0x0000040414147981 */ /* 0x000f68000c1e9900 */
[----:B------:R-:W5:Y:S04]  /*1920*/  LDG.E.CONSTANT R14, desc[UR4][R14.64] ;  /* 0x000000040e0e7981 */ /* 0x000f68000c1e9900 */
[----:B------:R-:W5:Y:S01]  /*1930*/  LDG.E.CONSTANT R18, desc[UR4][R18.64] ;  /* 0x0000000412127981 */ /* 0x000f62000c1e9900 */
[----:B----4-:R-:W-:Y:S01]  /*1940*/  FADD R7, R0, -R25 ;  /* 0x8000001900077221 */ /* 0x010fe20000000000 */
[----:B--2---:R-:W-:Y:S01]  /*1950*/  FADD R28, R29, -R28 ;  /* 0x8000001c1d1c7221 */ /* 0x004fe20000000000 */
[----:B---3--:R-:W-:-:S03]  /*1960*/  FADD R29, R10, -R29 ;  /* 0x8000001d0a1d7221 */ /* 0x008fc60000000000 */
        /* <DEDUP_REMOVED lines=8> */
.L_x_20:
[----:B------:R-:W-:Y:S05]  /*19f0*/  BSYNC.RECONVERGENT B0 ;  /* 0x0000000000007941 */ /* 0x000fea0003800200 */
.L_x_18:
[----:B------:R-:W0:Y:S01]  /*1a00*/  LDC R7, c[0x0][0x3f0] ;  /* 0x0000fc00ff077b82 */ /* 0x000e220000000800 */
[C---:B------:R-:W-:Y:S01]  /*1a10*/  ISETP.NE.AND P0, PT, R6.reuse, RZ, PT ;  /* 0x000000ff0600720c */ /* 0x040fe20003f05270 */
[----:B------:R-:W-:Y:S01]  /*1a20*/  BSSY.RECONVERGENT B0, `(.L_x_22) ;  /* 0x000001c000007945 */ /* 0x000fe20003800200 */
[----:B------:R-:W-:Y:S02]  /*1a30*/  IADD3 R15, PT, PT, R3, -0x1, RZ ;  /* 0xffffffff030f7810 */ /* 0x000fe40007ffe0ff */
[----:B------:R-:W-:Y:S02]  /*1a40*/  MOV R14, RZ ;  /* 0x000000ff000e7202 */ /* 0x000fe40000000f00 */
[----:B------:R-:W-:Y:S01]  /*1a50*/  ISETP.NE.AND P1, PT, R6, R15, PT ;  /* 0x0000000f0600720c */ /* 0x000fe20003f25270 */
[----:B0-----:R-:W-:-:S04]  /*1a60*/  FMUL R7, R7, R7 ;  /* 0x0000000707077220 */ /* 0x001fc80000400000 */
[----:B------:R0:W1:Y:S02]  /*1a70*/  MUFU.RCP R10, R7 ;  /* 0x00000007000a7308 */ /* 0x0000640000001000 */
[----:B------:R-:W-:Y:S06]  /*1a80*/  @!P0 BRA `(.L_x_23) ;  /* 0x0000000000548947 */ /* 0x000fec0003800000 */
[C---:B------:R-:W-:Y:S01]  /*1a90*/  ISETP.GE.AND P0, PT, R5.reuse, R2, PT ;  /* 0x000000020500720c */ /* 0x040fe20003f06270 */
[----:B------:R-:W2:Y:S01]  /*1aa0*/  LDC.64 R14, c[0x0][0x3b8] ;  /* 0x0000ee00ff0e7b82 */ /* 0x000ea20000000a00 */
[C---:B------:R-:W-:Y:S02]  /*1ab0*/  IMAD R21, R5.reuse, R3, R6 ;  /* 0x0000000305157224 */ /* 0x040fe400078e0206 */
[----:B------:R-:W-:Y:S02]  /*1ac0*/  ISETP.LT.OR P0, PT, R5, 0x1, P0 ;  /* 0x000000010500780c */ /* 0x000fe40000701670 */
[----:B------:R-:W-:-:S11]  /*1ad0*/  IMAD.WIDE R18, R21, 0x4, R8 ;  /* 0x0000000415127825 */ /* 0x000fd600078e0208 */
[----:B------:R-:W-:Y:S01]  /*1ae0*/  @!P0 IADD3 R17, PT, PT, R5, -0x1, RZ ;  /* 0xffffffff05118810 */ /* 0x000fe20007ffe0ff */
[----:B------:R-:W3:Y:S04]  /*1af0*/  LDG.E.CONSTANT R22, desc[UR4][R18.64] ;  /* 0x0000000412167981 */ /* 0x000ee8000c1e9900 */
[----:B------:R-:W-:Y:S01]  /*1b00*/  @!P0 IMAD R17, R17, R11, R6 ;  /* 0x0000000b11118224 */ /* 0x000fe200078e0206 */
[----:B------:R-:W-:Y:S01]  /*1b10*/  IADD3 R21, PT, PT, R5, R21, RZ ;  /* 0x0000001505157210 */ /* 0x000fe20007ffe0ff */
[----:B------:R-:W3:Y:S02]  /*1b20*/  LDG.E.CONSTANT R23, desc[UR4][R18.64+-0x4] ;  /* 0xfffffc0412177981 */ /* 0x000ee4000c1e9900 */
[----:B------:R-:W-:-:S04]  /*1b30*/  @!P0 IMAD.WIDE R16, R17, 0x4, R12 ;  /* 0x0000000411108825 */ /* 0x000fc800078e020c */
[----:B------:R-:W-:Y:S02]  /*1b40*/  @!P0 IMAD.WIDE R12, R11, 0x4, R16 ;  /* 0x000000040b0c8825 */ /* 0x000fe400078e0210 */
[----:B------:R-:W4:Y:S02]  /*1b50*/  @!P0 LDG.E.CONSTANT R16, desc[UR4][R16.64] ;  /* 0x0000000410108981 */ /* 0x000f24000c1e9900 */
[----:B--2---:R-:W-:Y:S02]  /*1b60*/  IMAD.WIDE R20, R21, 0x4, R14 ;  /* 0x0000000415147825 */ /* 0x004fe400078e020e */
[----:B------:R-:W4:Y:S04]  /*1b70*/  @!P0 LDG.E.CONSTANT R13, desc[UR4][R12.64] ;  /* 0x000000040c0d8981 */ /* 0x000f28000c1e9900 */
[----:B------:R-:W2:Y:S01]  /*1b80*/  LDG.E.CONSTANT R20, desc[UR4][R20.64] ;  /* 0x0000000414147981 */ /* 0x000ea2000c1e9900 */
[----:B------:R-:W-:-:S02]  /*1b90*/  HFMA2 R14, -RZ, RZ, 0, 0 ;  /* 0x00000000ff0e7431 */ /* 0x000fc400000001ff */
[----:B---3--:R-:W-:Y:S01]  /*1ba0*/  FADD R15, R22, -R23 ;  /* 0x80000017160f7221 */ /* 0x008fe20000000000 */
[----:B----4-:R-:W-:-:S04]  /*1bb0*/  @!P0 FADD R14, R16, -R13 ;  /* 0x8000000d100e8221 */ /* 0x010fc80000000000 */
[----:B------:R-:W-:-:S04]  /*1bc0*/  FADD R15, R15, R14 ;  /* 0x0000000e0f0f7221 */ /* 0x000fc80000000000 */
[----:B--2---:R-:W-:-:S07]  /*1bd0*/  FMUL R14, R20, R15 ;  /* 0x0000000f140e7220 */ /* 0x004fce0000400000 */
.L_x_23:
[----:B------:R-:W-:Y:S05]  /*1be0*/  BSYNC.RECONVERGENT B0 ;  /* 0x0000000000007941 */ /* 0x000fea0003800200 */
.L_x_22:
[----:B------:R-:W-:Y:S01]  /*1bf0*/  BSSY.RECONVERGENT B0, `(.L_x_24) ;  /* 0x0000027000007945 */ /* 0x000fe20003800200 */
[----:B------:R-:W-:-:S03]  /*1c00*/  MOV R15, RZ ;  /* 0x000000ff000f7202 */ /* 0x000fc60000000f00 */
[----:B------:R-:W-:Y:S05]  /*1c10*/  @!P1 BRA `(.L_x_25) ;  /* 0x0000000000909947 */ /* 0x000fea0003800000 */
[C---:B------:R-:W-:Y:S01]  /*1c20*/  ISETP.GE.AND P0, PT, R5.reuse, R2, PT ;  /* 0x000000020500720c */ /* 0x040fe20003f06270 */
[----:B------:R-:W2:Y:S01]  /*1c30*/  LDCU.64 UR8, c[0x0][0x388] ;  /* 0x00007100ff0877ac */ /* 0x000ea20008000a00 */
[C---:B------:R-:W-:Y:S01]  /*1c40*/  IMAD R19, R5.reuse, R3, RZ ;  /* 0x0000000305137224 */ /* 0x040fe200078e02ff */
[----:B------:R-:W-:Y:S02]  /*1c50*/  SHF.R.S32.HI R22, RZ, 0x1f, R6 ;  /* 0x0000001fff167819 */ /* 0x000fe40000011406 */
[C---:B------:R-:W-:Y:S01]  /*1c60*/  ISETP.LT.OR P0, PT, R5.reuse, 0x1, P0 ;  /* 0x000000010500780c */ /* 0x040fe20000701670 */
[----:B------:R-:W3:Y:S01]  /*1c70*/  LDCU.64 UR6, c[0x0][0x3b8] ;  /* 0x00007700ff0677ac */ /* 0x000ee20008000a00 */
[CC--:B------:R-:W-:Y:S02]  /*1c80*/  IADD3 R3, P1, PT, R6.reuse, R19.reuse, RZ ;  /* 0x0000001306037210 */ /* 0x0c0fe40007f3e0ff */
[-C--:B------:R-:W-:Y:S02]  /*1c90*/  IADD3 R15, PT, PT, R5, R19.reuse, RZ ;  /* 0x00000013050f7210 */ /* 0x080fe40007ffe0ff */
[----:B------:R-:W-:-:S02]  /*1ca0*/  IADD3 R17, PT, PT, R6, R19, RZ ;  /* 0x0000001306117210 */ /* 0x000fc40007ffe0ff */
[----:B------:R-:W-:-:S03]  /*1cb0*/  LEA.HI.X.SX32 R18, R19, R22, 0x1, P1 ;  /* 0x0000001613127211 */ /* 0x000fc600008f0eff */
[----:B------:R-:W-:Y:S02]  /*1cc0*/  IMAD.WIDE R16, R17, 0x4, R8 ;  /* 0x0000000411107825 */ /* 0x000fe400078e0208 */
[----:B------:R-:W4:Y:S01]  /*1cd0*/  @!P0 LDC.64 R12, c[0x0][0x380] ;  /* 0x0000e000ff0c8b82 */ /* 0x000f220000000a00 */
[----:B------:R-:W-:-:S03]  /*1ce0*/  @!P0 IADD3 R2, PT, PT, R5, -0x1, RZ ;  /* 0xffffffff05028810 */ /* 0x000fc60007ffe0ff */
[----:B------:R-:W5:Y:S02]  /*1cf0*/  LDG.E.CONSTANT R17, desc[UR4][R16.64] ;  /* 0x0000000410117981 */ /* 0x000f64000c1e9900 */
[----:B------:R-:W-:Y:S01]  /*1d00*/  @!P0 IMAD R21, R2, R11, RZ ;  /* 0x0000000b02158224 */ /* 0x000fe200078e02ff */
[C---:B--2---:R-:W-:Y:S02]  /*1d10*/  LEA R2, P1, R3.reuse, UR8, 0x2 ;  /* 0x0000000803027c11 */ /* 0x044fe4000f8210ff */
[C---:B------:R-:W-:Y:S02]  /*1d20*/  IADD3 R11, P2, PT, R6.reuse, R15, RZ ;  /* 0x0000000f060b7210 */ /* 0x040fe40007f5e0ff */
[----:B------:R-:W-:Y:S02]  /*1d30*/  @!P0 IADD3 R19, P3, PT, R6, R21, RZ ;  /* 0x0000001506138210 */ /* 0x000fe40007f7e0ff */
[----:B------:R-:W-:Y:S02]  /*1d40*/  LEA.HI.X R3, R3, UR9, R18, 0x2, P1 ;  /* 0x0000000903037c11 */ /* 0x000fe400088f1412 */
[----:B------:R-:W-:-:S02]  /*1d50*/  LEA.HI.X.SX32 R20, R15, R22, 0x1, P2 ;  /* 0x000000160f147211 */ /* 0x000fc400010f0eff */
[----:B------:R-:W-:Y:S01]  /*1d60*/  @!P0 LEA.HI.X.SX32 R18, R21, R22, 0x1, P3 ;  /* 0x0000001615128211 */ /* 0x000fe200018f0eff */
[----:B------:R-:W5:Y:S01]  /*1d70*/  LDG.E.CONSTANT R2, desc[UR4][R2.64+0x4] ;  /* 0x0000040402027981 */ /* 0x000f62000c1e9900 */
[-C--:B----4-:R-:W-:Y:S02]  /*1d80*/  @!P0 LEA R8, P1, R11, R12.reuse, 0x2 ;  /* 0x0000000c0b088211 */ /* 0x090fe400078210ff */
[----:B------:R-:W-:Y:S02]  /*1d90*/  @!P0 LEA R12, P2, R19, R12, 0x2 ;  /* 0x0000000c130c8211 */ /* 0x000fe400078410ff */
[-C--:B------:R-:W-:Y:S02]  /*1da0*/  @!P0 LEA.HI.X R9, R11, R13.reuse, R20, 0x2, P1 ;  /* 0x0000000d0b098211 */ /* 0x080fe400008f1414 */
[----:B------:R-:W-:Y:S02]  /*1db0*/  @!P0 LEA.HI.X R13, R19, R13, R18, 0x2, P2 ;  /* 0x0000000d130d8211 */ /* 0x000fe400010f1412 */
[----:B---3--:R-:W-:-:S02]  /*1dc0*/  LEA R18, P1, R11, UR6, 0x2 ;  /* 0x000000060b127c11 */ /* 0x008fc4000f8210ff */
[----:B------:R-:W2:Y:S04]  /*1dd0*/  @!P0 LDG.E.CONSTANT R9, desc[UR4][R8.64+0x4] ;  /* 0x0000040408098981 */ /* 0x000ea8000c1e9900 */
[----:B------:R-:W2:Y:S01]  /*1de0*/  @!P0 LDG.E.CONSTANT R12, desc[UR4][R12.64+0x4] ;  /* 0x000004040c0c8981 */ /* 0x000ea2000c1e9900 */
[----:B------:R-:W-:-:S05]  /*1df0*/  LEA.HI.X R19, R11, UR7, R20, 0x2, P1 ;  /* 0x000000070b137c11 */ /* 0x000fca00088f1414 */
[----:B------:R-:W3:Y:S01]  /*1e00*/  LDG.E.CONSTANT R18, desc[UR4][R18.64+0x4] ;  /* 0x0000040412127981 */ /* 0x000ee2000c1e9900 */
[----:B------:R-:W-:Y:S02]  /*1e10*/  HFMA2 R11, -RZ, RZ, 0, 0 ;  /* 0x00000000ff0b7431 */ /* 0x000fe400000001ff */
[----:B-----5:R-:W-:Y:S01]  /*1e20*/  FADD R20, R2, -R17 ;  /* 0x8000001102147221 */ /* 0x020fe20000000000 */
[----:B--2---:R-:W-:-:S04]  /*1e30*/  @!P0 FADD R11, R12, -R9 ;  /* 0x800000090c0b8221 */ /* 0x004fc80000000000 */
[----:B------:R-:W-:-:S04]  /*1e40*/  FADD R11, R20, R11 ;  /* 0x0000000b140b7221 */ /* 0x000fc80000000000 */
[----:B---3--:R-:W-:-:S07]  /*1e50*/  FMUL R15, R18, R11 ;  /* 0x0000000b120f7220 */ /* 0x008fce0000400000 */
.L_x_25:
[----:B------:R-:W-:Y:S05]  /*1e60*/  BSYNC.RECONVERGENT B0 ;  /* 0x0000000000007941 */ /* 0x000fea0003800200 */
.L_x_24:
[----:B------:R-:W-:Y:S01]  /*1e70*/  FADD R15, R15, -R14 ;  /* 0x8000000e0f0f7221 */ /* 0x000fe20000000000 */
        /* <DEDUP_REMOVED lines=9> */
[----:B------:R-:W-:Y:S02]  /*1f10*/  MOV R3, R8 ;  /* 0x0000000800037202 */ /* 0x000fe40000000f00 */
[----:B------:R-:W-:Y:S02]  /*1f20*/  MOV R0, R7 ;  /* 0x0000000700007202 */ /* 0x000fe40000000f00 */
[----:B------:R-:W-:-:S07]  /*1f30*/  MOV R2, 0x1f50 ;  /* 0x00001f5000027802 */ /* 0x000fce0000000f00 */
[----:B0-----:R-:W-:Y:S05]  /*1f40*/  CALL.REL.NOINC `($__internal_0_$__cuda_sm3x_div_rn_noftz_f32_slowpath) ;  /* 0x00000018006c7944 */ /* 0x001fea0003c00000 */
.L_x_27:
[----:B------:R-:W-:Y:S05]  /*1f50*/  BSYNC.RECONVERGENT B2 ;  /* 0x0000000000027941 */ /* 0x000fea0003800200 */
.L_x_26:
[----:B------:R-:W1:Y:S01]  /*1f60*/  LDC.64 R2, c[0x0][0x3c8] ;  /* 0x0000f200ff027b82 */ /* 0x000e620000000a00 */
[----:B------:R-:W2:Y:S07]  /*1f70*/  LDCU UR6, c[0x0][0x3f8] ;  /* 0x00007f00ff0677ac */ /* 0x000eae0008000800 */
[----:B------:R-:W3:Y:S01]  /*1f80*/  LDC.64 R8, c[0x0][0x388] ;  /* 0x0000e200ff087b82 */ /* 0x000ee20000000a00 */
[----:B-1----:R-:W-:-:S06]  /*1f90*/  IMAD.WIDE R2, R4, 0x4, R2 ;  /* 0x0000000404027825 */ /* 0x002fcc00078e0202 */
[----:B------:R-:W4:Y:S01]  /*1fa0*/  LDG.E.CONSTANT R3, desc[UR4][R2.64] ;  /* 0x0000000402037981 */ /* 0x000f22000c1e9900 */
[----:B---3--:R-:W-:-:S06]  /*1fb0*/  IMAD.WIDE R8, R4, 0x4, R8 ;  /* 0x0000000404087825 */ /* 0x008fcc00078e0208 */
[----:B------:R-:W4:Y:S01]  /*1fc0*/  LDG.E.CONSTANT R8, desc[UR4][R8.64] ;  /* 0x0000000408087981 */ /* 0x000f22000c1e9900 */
[----:B--2---:R-:W-:-:S04]  /*1fd0*/  ISETP.GE.AND P0, PT, R5, UR6, PT ;  /* 0x0000000605007c0c */ /* 0x004fc8000bf06270 */
[----:B------:R-:W-:Y:S01]  /*1fe0*/  ISETP.LT.OR P0, PT, R5, 0x1, P0 ;  /* 0x000000010500780c */ /* 0x000fe20000701670 */
[----:B------:R-:W-:Y:S01]  /*1ff0*/  BSSY.RECONVERGENT B2, `(.L_x_28) ;  /* 0x0000040000027945 */ /* 0x000fe20003800200 */
[----:B----4-:R-:W-:-:S11]  /*2000*/  FFMA R12, -R3, R8, R0 ;  /* 0x00000008030c7223 */ /* 0x010fd60000000100 */
[----:B------:R-:W-:Y:S05]  /*2010*/  @P0 BRA `(.L_x_29) ;  /* 0x0000000000f40947 */ /* 0x000fea0003800000 */
[----:B------:R-:W0:Y:S08]  /*2020*/  LDC R0, c[0x0][0x3fc] ;  /* 0x0000ff00ff007b82 */ /* 0x000e300000000800 */
[----:B------:R-:W1:Y:S08]  /*2030*/  LDC.64 R14, c[0x0][0x390] ;  /* 0x0000e400ff0e7b82 */ /* 0x000e700000000a00 */
[----:B------:R-:W2:Y:S01]  /*2040*/  LDC.64 R2, c[0x0][0x3a8] ;  /* 0x0000ea00ff027b82 */ /* 0x000ea20000000a00 */
[----:B0-----:R-:W-:-:S07]  /*2050*/  IMAD R7, R5, R0, -R0 ;  /* 0x0000000005077224 */ /* 0x001fce00078e0a00 */
[----:B------:R-:W0:Y:S01]  /*2060*/  LDC R19, c[0x0][0x3f0] ;  /* 0x0000fc00ff137b82 */ /* 0x000e220000000800 */
[----:B------:R-:W-:Y:S01]  /*2070*/  IMAD R11, R5, R0, R6 ;  /* 0x00000000050b7224 */ /* 0x000fe200078e0206 */
[----:B------:R-:W-:-:S05]  /*2080*/  IADD3 R8, PT, PT, R6, R7, RZ ;  /* 0x0000000706087210 */ /* 0x000fca0007ffe0ff */
[----:B-1----:R-:W-:-:S05]  /*2090*/  IMAD.WIDE R14, R8, 0x4, R14 ;  /* 0x00000004080e7825 */ /* 0x002fca00078e020e */
[----:B------:R-:W3:Y:S01]  /*20a0*/  LDG.E.CONSTANT R6, desc[UR4][R14.64] ;  /* 0x000000040e067981 */ /* 0x000ee2000c1e9900 */
[----:B------:R-:W-:-:S05]  /*20b0*/  IMAD.WIDE R16, R0, 0x4, R14 ;  /* 0x0000000400107825 */ /* 0x000fca00078e020e */
[----:B------:R-:W3:Y:S01]  /*20c0*/  LDG.E.CONSTANT R5, desc[UR4][R16.64] ;  /* 0x0000000410057981 */ /* 0x000ee2000c1e9900 */
[----:B--2---:R-:W-:-:S04]  /*20d0*/  IMAD.WIDE R10, R11, 0x4, R2 ;  /* 0x000000040b0a7825 */ /* 0x004fc800078e0202 */
[----:B------:R-:W-:Y:S02]  /*20e0*/  IMAD.WIDE R2, R8, 0x4, R2 ;  /* 0x0000000408027825 */ /* 0x000fe400078e0202 */
[----:B------:R-:W2:Y:S04]  /*20f0*/  LDG.E.CONSTANT R10, desc[UR4][R10.64] ;  /* 0x000000040a0a7981 */ /* 0x000ea8000c1e9900 */
[----:B------:R-:W2:Y:S01]  /*2100*/  LDG.E.CONSTANT R3, desc[UR4][R2.64] ;  /* 0x0000000402037981 */ /* 0x000ea2000c1e9900 */
[----:B0-----:R-:W0:Y:S01]  /*2110*/  MUFU.RCP R0, R19 ;  /* 0x0000001300007308 */ /* 0x001e220000001000 */
[----:B------:R-:W-:Y:S01]  /*2120*/  BSSY.RECONVERGENT B3, `(.L_x_30) ;  /* 0x0000011000037945 */ /* 0x000fe20003800200 */
[----:B0-----:R-:W-:-:S04]  /*2130*/  FFMA R7, R0, -R19, 1 ;  /* 0x3f80000000077423 */ /* 0x001fc80000000813 */
[----:B------:R-:W-:Y:S01]  /*2140*/  FFMA R0, R0, R7, R0 ;  /* 0x0000000700007223 */ /* 0x000fe20000000000 */
[----:B---3--:R-:W-:-:S04]  /*2150*/  FADD R18, R6, -R5 ;  /* 0x8000000506127221 */ /* 0x008fc80000000000 */
        /* <DEDUP_REMOVED lines=8> */
[----:B------:R-:W-:Y:S02]  /*21e0*/  MOV R3, R18 ;  /* 0x0000001200037202 */ /* 0x000fe40000000f00 */
[----:B------:R-:W-:Y:S02]  /*21f0*/  MOV R2, 0x2220 ;  /* 0x0000222000027802 */ /* 0x000fe40000000f00 */
[----:B0-----:R-:W-:-:S07]  /*2200*/  MOV R0, UR6 ;  /* 0x0000000600007c02 */ /* 0x001fce0008000f00 */
[----:B------:R-:W-:Y:S05]  /*2210*/  CALL.REL.NOINC `($__internal_0_$__cuda_sm3x_div_rn_noftz_f32_slowpath) ;  /* 0x0000001400b87944 */ /* 0x000fea0003c00000 */
[----:B------:R-:W-:-:S07]  /*2220*/  MOV R13, R0 ;  /* 0x00000000000d7202 */ /* 0x000fce0000000f00 */
.L_x_31:
[----:B------:R-:W-:Y:S05]  /*2230*/  BSYNC.RECONVERGENT B3 ;  /* 0x0000000000037941 */ /* 0x000fea0003800200 */
.L_x_30:
[----:B------:R-:W0:Y:S08]  /*2240*/  LDC.64 R2, c[0x0][0x3d0] ;  /* 0x0000f400ff027b82 */ /* 0x000e300000000a00 */
[----:B------:R-:W1:Y:S08]  /*2250*/  LDC R11, c[0x0][0x3fc] ;  /* 0x0000ff00ff0b7b82 */ /* 0x000e700000000800 */
[----:B------:R-:W2:Y:S01]  /*2260*/  LDC R15, c[0x0][0x3f0] ;  /* 0x0000fc00ff0f7b82 */ /* 0x000ea20000000800 */
[----:B0-----:R-:W-:-:S04]  /*2270*/  IMAD.WIDE R8, R8, 0x4, R2 ;  /* 0x0000000408087825 */ /* 0x001fc800078e0202 */
[----:B-1----:R-:W-:Y:S02]  /*2280*/  IMAD.WIDE R2, R11, 0x4, R8 ;  /* 0x000000040b027825 */ /* 0x002fe400078e0208 */
[----:B------:R-:W3:Y:S04]  /*2290*/  LDG.E.CONSTANT R8, desc[UR4][R8.64] ;  /* 0x0000000408087981 */ /* 0x000ee8000c1e9900 */
[----:B------:R-:W3:Y:S01]  /*22a0*/  LDG.E.CONSTANT R3, desc[UR4][R2.64] ;  /* 0x0000000402037981 */ /* 0x000ee2000c1e9900 */
[----:B------:R-:W-:Y:S01]  /*22b0*/  FADD R5, R6, R5 ;  /* 0x0000000506057221 */ /* 0x000fe20000000000 */
[----:B--2---:R-:W0:Y:S01]  /*22c0*/  MUFU.RCP R0, R15 ;  /* 0x0000000f00007308 */ /* 0x004e220000001000 */
[----:B------:R-:W-:Y:S01]  /*22d0*/  BSSY.RECONVERGENT B3, `(.L_x_32) ;  /* 0x0000010000037945 */ /* 0x000fe20003800200 */
[----:B------:R-:W-:Y:S01]  /*22e0*/  FFMA R7, -R7, R13, R12 ;  /* 0x0000000d07077223 */ /* 0x000fe2000000010c */
[----:B------:R-:W-:Y:S01]  /*22f0*/  FMUL R12, R5, 0.5 ;  /* 0x3f000000050c7820 */ /* 0x000fe20000400000 */
[----:B0-----:R-:W-:-:S04]  /*2300*/  FFMA R11, R0, -R15, 1 ;  /* 0x3f800000000b7423 */ /* 0x001fc8000000080f */
[----:B------:R-:W-:Y:S01]  /*2310*/  FFMA R0, R0, R11, R0 ;  /* 0x0000000b00007223 */ /* 0x000fe20000000000 */
[----:B---3--:R-:W-:-:S04]  /*2320*/  FADD R14, R8, -R3 ;  /* 0x80000003080e7221 */ /* 0x008fc80000000000 */
[----:B------:R-:W0:Y:S01]  /*2330*/  FCHK P0, R14, R15 ;  /* 0x0000000f0e007302 */ /* 0x000e220000000000 */
        /* <DEDUP_REMOVED lines=9> */
.L_x_33:
[----:B------:R-:W-:Y:S05]  /*23d0*/  BSYNC.RECONVERGENT B3 ;  /* 0x0000000000037941 */ /* 0x000fea0003800200 */
.L_x_32:
[----:B------:R-:W-:-:S07]  /*23e0*/  FFMA R12, -R12, R0, R7 ;  /* 0x000000000c0c7223 */ /* 0x000fce0000000107 */
.L_x_29:
[----:B------:R-:W-:Y:S05]  /*23f0*/  BSYNC.RECONVERGENT B2 ;  /* 0x0000000000027941 */ /* 0x000fea0003800200 */
.L_x_28:
[----:B------:R-:W1:Y:S02]  /*2400*/  LDC.64 R2, c[0x0][0x3e0] ;  /* 0x0000f800ff027b82 */ /* 0x000e640000000a00 */
[----:B-1----:R-:W-:-:S05]  /*2410*/  IMAD.WIDE R4, R4, 0x4, R2 ;  /* 0x0000000404047825 */ /* 0x002fca00078e0202 */
[----:B------:R-:W-:Y:S01]  /*2420*/  STG.E desc[UR4][R4.64], R12 ;  /* 0x0000000c04007986 */ /* 0x000fe2000c101904 */
[----:B------:R-:W-:Y:S05]  /*2430*/  EXIT ;  /* 0x000000000000794d */ /* 0x000fea0003800000 */
.L_x_17:
[----:B------:R-:W-:Y:S01]  /*2440*/  IABS R9, R3 ;  /* 0x0000000300097213 */ /* 0x000fe20000000000 */
[----:B------:R-:W-:Y:S01]  /*2450*/  HFMA2 R6, -RZ, RZ, 0, 0 ;  /* 0x00000000ff067431 */ /* 0x000fe200000001ff */
[----:B------:R-:W-:Y:S02]  /*2460*/  IADD3 R4, PT, PT, R4, -R5, RZ ;  /* 0x8000000504047210 */ /* 0x000fe40007ffe0ff */
[----:B------:R-:W1:Y:S01]  /*2470*/  I2F.RP R8, R9 ;  /* 0x0000000900087306 */ /* 0x000e620000209400 */
[----:B------:R-:W-:-:S07]  /*2480*/  IADD3 R13, PT, PT, R3, -0x1, RZ ;  /* 0xffffffff030d7810 */ /* 0x000fce0007ffe0ff */
[----:B-1----:R-:W1:Y:S02]  /*2490*/  MUFU.RCP R8, R8 ;  /* 0x0000000800087308 */ /* 0x002e640000001000 */
[----:B-1----:R-:W-:-:S06]  /*24a0*/  IADD3 R7, PT, PT, R8, 0xffffffe, RZ ;  /* 0x0ffffffe08077810 */ /* 0x002fcc0007ffe0ff */
[----:B------:R-:W1:Y:S02]  /*24b0*/  F2I.FTZ.U32.TRUNC.NTZ R7, R7 ;  /* 0x0000000700077305 */ /* 0x000e64000021f000 */
[----:B-1----:R-:W-:-:S05]  /*24c0*/  IADD3 R0, PT, PT, RZ, -R7, RZ ;  /* 0x80000007ff007210 */ /* 0x002fca0007ffe0ff */
[----:B------:R-:W-:Y:S01]  /*24d0*/  IMAD R5, R0, R9, RZ ;  /* 0x0000000900057224 */ /* 0x000fe200078e02ff */
[----:B------:R-:W-:-:S03]  /*24e0*/  IABS R0, R4 ;  /* 0x0000000400007213 */ /* 0x000fc60000000000 */
[----:B------:R-:W-:Y:S01]  /*24f0*/  IMAD.HI.U32 R5, R7, R5, R6 ;  /* 0x0000000507057227 */ /* 0x000fe200078e0006 */
[----:B------:R-:W-:-:S05]  /*2500*/  IADD3 R7, PT, PT, R2, -0x1, RZ ;  /* 0xffffffff02077810 */ /* 0x000fca0007ffe0ff */
        /* <DEDUP_REMOVED lines=13> */
[C---:B------:R-:W-:Y:S01]  /*25e0*/  ISETP.GE.AND P2, PT, R6.reuse, R7, PT ;  /* 0x000000070600720c */ /* 0x040fe20003f46270 */
[C---:B------:R-:W-:Y:S01]  /*25f0*/  IMAD R5, R6.reuse, R3, RZ ;  /* 0x0000000306057224 */ /* 0x040fe200078e02ff */
[----:B------:R-:W-:-:S04]  /*2600*/  ISETP.GE.AND P0, PT, R6, 0x1, PT ;  /* 0x000000010600780c */ /* 0x000fc80003f06270 */
[----:B------:R-:W-:-:S04]  /*2610*/  IADD3 R8, PT, PT, R4, -R5, RZ ;  /* 0x8000000504087210 */ /* 0x000fc80007ffe0ff */
[C---:B------:R-:W-:Y:S02]  /*2620*/  ISETP.GE.AND P3, PT, R8.reuse, R13, PT ;  /* 0x0000000d0800720c */ /* 0x040fe40003f66270 */
[----:B------:R-:W-:Y:S01]  /*2630*/  ISETP.GE.AND P1, PT, R8, 0x1, PT ;  /* 0x000000010800780c */ /* 0x000fe20003f26270 */
[----:B------:R-:W1:Y:S08]  /*2640*/  @!P2 LDC.64 R24, c[0x0][0x3a8] ;  /* 0x0000ea00ff18ab82 */ /* 0x000e700000000a00 */
[----:B------:R-:W2:Y:S02]  /*2650*/  @P0 LDC.64 R22, c[0x0][0x3a8] ;  /* 0x0000ea00ff160b82 */ /* 0x000ea40000000a00 */
[----:B------:R-:W-:-:S02]  /*2660*/  @!P3 IADD3 R9, PT, PT, R6, R5, RZ ;  /* 0x000000050609b210 */ /* 0x000fc40007ffe0ff */
[--C-:B------:R-:W-:Y:S01]  /*2670*/  @!P3 SHF.R.S32.HI R0, RZ, 0x1f, R8.reuse ;  /* 0x0000001fff00b819 */ /* 0x100fe20000011408 */
[----:B------:R-:W-:Y:S01]  /*2680*/  @P1 IMAD R19, R6, R3, R8 ;  /* 0x0000000306131224 */ /* 0x000fe200078e0208 */
[----:B------:R-:W-:Y:S02]  /*2690*/  @!P3 IADD3 R2, P4, PT, R8, R9, RZ ;  /* 0x000000090802b210 */ /* 0x000fe40007f9e0ff */
[----:B------:R-:W3:Y:S02]  /*26a0*/  @!P3 LDC.64 R20, c[0x0][0x380] ;  /* 0x0000e000ff14bb82 */ /* 0x000ee40000000a00 */
[----:B------:R-:W-:-:S06]  /*26b0*/  @!P3 LEA.HI.X.SX32 R0, R9, R0, 0x1, P4 ;  /* 0x000000000900b211 */ /* 0x000fcc00020f0eff */
[----:B------:R-:W4:Y:S08]  /*26c0*/  @!P3 LDC.64 R16, c[0x0][0x3a8] ;  /* 0x0000ea00ff10bb82 */ /* 0x000f300000000a00 */
[----:B------:R-:W5:Y:S08]  /*26d0*/  @P1 LDC.64 R28, c[0x0][0x3a8] ;  /* 0x0000ea00ff1c1b82 */ /* 0x000f700000000a00 */
[----:B------:R-:W1:Y:S01]  /*26e0*/  @P1 LDC.64 R14, c[0x0][0x380] ;  /* 0x0000e000ff0e1b82 */ /* 0x000e620000000a00 */
[----:B---3--:R-:W-:-:S02]  /*26f0*/  @!P3 LEA R20, P4, R2, R20, 0x2 ;  /* 0x000000140214b211 */ /* 0x008fc400078810ff */
[----:B------:R-:W-:Y:S02]  /*2700*/  @P1 IADD3 R12, PT, PT, R6, R19, RZ ;  /* 0x00000013060c1210 */ /* 0x000fe40007ffe0ff */
[----:B------:R-:W-:Y:S01]  /*2710*/  @!P3 LEA.HI.X R21, R2, R21, R0, 0x2, P4 ;  /* 0x000000150215b211 */ /* 0x000fe200020f1400 */
[----:B----4-:R-:W-:-:S04]  /*2720*/  @!P3 IMAD.WIDE R16, R4, 0x4, R16 ;  /* 0x000000040410b825 */ /* 0x010fc800078e0210 */
[----:B0-----:R-:W3:Y:S04]  /*2730*/  @!P3 LDG.E.CONSTANT R0, desc[UR4][R20.64+0x4] ;  /* 0x000004041400b981 */ /* 0x001ee8000c1e9900 */
[----:B------:R-:W4:Y:S01]  /*2740*/  @!P3 LDG.E.CONSTANT R2, desc[UR4][R16.64] ;  /* 0x000000041002b981 */ /* 0x000f22000c1e9900 */
[----:B-----5:R-:W-:-:S03]  /*2750*/  @P1 IMAD.WIDE R28, R19, 0x4, R28 ;  /* 0x00000004131c1825 */ /* 0x020fc600078e021c */
[----:B------:R0:W4:Y:S01]  /*2760*/  @!P3 LDG.E.CONSTANT R9, desc[UR4][R16.64+0x4] ;  /* 0x000004041009b981 */ /* 0x000122000c1e9900 */
[----:B------:R-:W5:Y:S03]  /*2770*/  @!P2 LDC.64 R18, c[0x0][0x388] ;  /* 0x0000e200ff12ab82 */ /* 0x000f660000000a00 */
[----:B------:R-:W3:Y:S01]  /*2780*/  @P1 LDG.E.CONSTANT R10, desc[UR4][R28.64] ;  /* 0x000000041c0a1981 */ /* 0x000ee2000c1e9900 */
[----:B-1----:R-:W-:-:S03]  /*2790*/  @P1 IMAD.WIDE R14, R12, 0x4, R14 ;  /* 0x000000040c0e1825 */ /* 0x002fc600078e020e */
[----:B------:R1:W3:Y:S01]  /*27a0*/  @P1 LDG.E.CONSTANT R27, desc[UR4][R28.64+-0x4] ;  /* 0xfffffc041c1b1981 */ /* 0x0002e2000c1e9900 */
[----:B0-----:R-:W0:Y:S01]  /*27b0*/  @P0 LDC.64 R16, c[0x0][0x388] ;  /* 0x0000e200ff100b82 */ /* 0x001e220000000a00 */
[-C--:B------:R-:W-:Y:S02]  /*27c0*/  @!P2 IMAD R12, R6, R3.reuse, R8 ;  /* 0x00000003060ca224 */ /* 0x080fe400078e0208 */
[----:B------:R5:W3:Y:S01]  /*27d0*/  @P1 LDG.E.CONSTANT R14, desc[UR4][R14.64] ;  /* 0x000000040e0e1981 */ /* 0x000ae2000c1e9900 */
[----:B------:R-:W-:Y:S01]  /*27e0*/  @P0 IADD3 R26, PT, PT, R8, -R3, R5 ;  /* 0x80000003081a0210 */ /* 0x000fe20007ffe005 */
[----:B------:R-:W-:-:S04]  /*27f0*/  @!P2 IMAD.WIDE R24, R12, 0x4, R24 ;  /* 0x000000040c18a825 */ /* 0x000fc800078e0218 */
[----:B--2---:R-:W-:-:S04]  /*2800*/  @P0 IMAD.WIDE R20, R26, 0x4, R22 ;  /* 0x000000041a140825 */ /* 0x004fc800078e0216 */
[----:B------:R-:W-:Y:S02]  /*2810*/  @P0 IMAD.WIDE R22, R4, 0x4, R22 ;  /* 0x0000000404160825 */ /* 0x000fe400078e0216 */
[----:B------:R-:W2:Y:S02]  /*2820*/  @P0 LDG.E.CONSTANT R21, desc[UR4][R20.64] ;  /* 0x0000000414150981 */ /* 0x000ea4000c1e9900 */
[----:B-1----:R-:W-:Y:S01]  /*2830*/  @!P2 IMAD.WIDE R28, R3, 0x4, R24 ;  /* 0x00000004031ca825 */ /* 0x002fe200078e0218 */
[----:B------:R-:W-:Y:S01]  /*2840*/  @!P2 IADD3 R3, PT, PT, R12, R3, RZ ;  /* 0x000000030c03a210 */ /* 0x000fe20007ffe0ff */
[----:B------:R1:W2:Y:S04]  /*2850*/  @P0 LDG.E.CONSTANT R22, desc[UR4][R22.64] ;  /* 0x0000000416160981 */ /* 0x0002a8000c1e9900 */
[----:B------:R-:W2:Y:S01]  /*2860*/  @!P2 LDG.E.CONSTANT R24, desc[UR4][R24.64] ;  /* 0x000000041818a981 */ /* 0x000ea2000c1e9900 */
[----:B0-----:R-:W-:-:S03]  /*2870*/  @P0 IMAD.WIDE R16, R4, 0x4, R16 ;  /* 0x0000000404100825 */ /* 0x001fc600078e0210 */
[----:B------:R-:W2:Y:S01]  /*2880*/  @!P2 LDG.E.CONSTANT R29, desc[UR4][R28.64] ;  /* 0x000000041c1da981 */ /* 0x000ea2000c1e9900 */
[----:B-----5:R-:W-:Y:S02]  /*2890*/  @!P2 IMAD.WIDE R18, R3, 0x4, R18 ;  /* 0x000000040312a825 */ /* 0x020fe400078e0212 */
[----:B------:R-:W0:Y:S01]  /*28a0*/  LDC R3, c[0x0][0x3f0] ;  /* 0x0000fc00ff037b82 */ /* 0x000e220000000800 */
[----:B------:R5:W5:Y:S04]  /*28b0*/  @P0 LDG.E.CONSTANT R16, desc[UR4][R16.64] ;  /* 0x0000000410100981 */ /* 0x000b68000c1e9900 */
[----:B------:R-:W5:Y:S01]  /*28c0*/  @!P2 LDG.E.CONSTANT R18, desc[UR4][R18.64] ;  /* 0x000000041212a981 */ /* 0x000f62000c1e9900 */
[----:B------:R-:W-:Y:S01]  /*28d0*/  MOV R15, RZ ;  /* 0x000000ff000f7202 */ /* 0x000fe20000000f00 */
[----:B0-----:R-:W0:Y:S01]  /*28e0*/  MUFU.RCP R12, R3 ;  /* 0x00000003000c7308 */ /* 0x001e220000001000 */
[----:B------:R-:W-:Y:S01]  /*28f0*/  BSSY.RECONVERGENT B2, `(.L_x_34) ;  /* 0x000001d000027945 */ /* 0x000fe20003800200 */
[----:B----4-:R-:W-:Y:S01]  /*2900*/  @!P3 FADD R9, R2, R9 ;  /* 0x000000090209b221 */ /* 0x010fe20000000000 */
[----:B------:R-:W-:-:S03]  /*2910*/  HFMA2 R2, -RZ, RZ, 0, 0 ;  /* 0x00000000ff027431 */ /* 0x000fc600000001ff */
[----:B-1----:R-:W-:Y:S01]  /*2920*/  @!P3 FMUL R23, R9, 0.5 ;  /* 0x3f0000000917b820 */ /* 0x002fe20000400000 */
[----:B---3--:R-:W-:-:S04]  /*2930*/  @P1 FADD R10, R10, R27 ;  /* 0x0000001b0a0a1221 */ /* 0x008fc80000000000 */
[----:B------:R-:W-:Y:S01]  /*2940*/  @P1 FMUL R9, R10, 0.5 ;  /* 0x3f0000000a091820 */ /* 0x000fe20000400000 */
[----:B------:R-:W-:-:S03]  /*2950*/  @!P3 FMUL R15, R23, R0 ;  /* 0x00000000170fb220 */ /* 0x000fc60000400000 */
[----:B------:R-:W-:-:S04]  /*2960*/  @P1 FMUL R2, R9, R14 ;  /* 0x0000000e09021220 */ /* 0x000fc80000400000 */
[----:B------:R-:W-:Y:S01]  /*2970*/  FADD R2, R15, -R2 ;  /* 0x800000020f027221 */ /* 0x000fe20000000000 */
[----:B0-----:R-:W-:-:S03]  /*2980*/  FFMA R9, R12, -R3, 1 ;  /* 0x3f8000000c097423 */ /* 0x001fc60000000803 */
[----:B------:R-:W0:Y:S01]  /*2990*/  FCHK P3, R2, R3 ;  /* 0x0000000302007302 */ /* 0x000e220000060000 */
[----:B------:R-:W-:Y:S01]  /*29a0*/  FFMA R12, R12, R9, R12 ;  /* 0x000000090c0c7223 */ /* 0x000fe2000000000c */
[----:B--2---:R-:W-:-:S03]  /*29b0*/  @P0 FADD R21, R22, R21 ;  /* 0x0000001516150221 */ /* 0x004fc60000000000 */
[----:B-----5:R-:W-:Y:S01]  /*29c0*/  FFMA R17, R12, R2, RZ ;  /* 0x000000020c117223 */ /* 0x020fe200000000ff */
[----:B------:R-:W-:Y:S01]  /*29d0*/  CS2R R14, SRZ ;  /* 0x00000000000e7805 */ /* 0x000fe2000001ff00 */
[----:B------:R-:W-:Y:S01]  /*29e0*/  @P0 FMUL R21, R21, 0.5 ;  /* 0x3f00000015150820 */ /* 0x000fe20000400000 */
[----:B------:R-:W-:Y:S01]  /*29f0*/  @!P2 FADD R24, R24, R29 ;  /* 0x0000001d1818a221 */ /* 0x000fe20000000000 */
[----:B------:R-:W-:-:S03]  /*2a00*/  FFMA R0, R17, -R3, R2 ;  /* 0x8000000311007223 */ /* 0x000fc60000000002 */
[----:B------:R-:W-:Y:S01]  /*2a10*/  @!P2 FMUL R9, R24, 0.5 ;  /* 0x3f0000001809a820 */ /* 0x000fe20000400000 */
[----:B------:R-:W-:Y:S01]  /*2a20*/  @P0 FMUL R15, R21, R16 ;  /* 0x00000010150f0220 */ /* 0x000fe20000400000 */
[----:B------:R-:W-:Y:S02]  /*2a30*/  FFMA R12, R12, R0, R17 ;  /* 0x000000000c0c7223 */ /* 0x000fe40000000011 */
[----:B------:R-:W-:Y:S01]  /*2a40*/  @!P2 FMUL R14, R9, R18 ;  /* 0x00000012090ea220 */ /* 0x000fe20000400000 */
[----:B0-----:R-:W-:Y:S06]  /*2a50*/  @!P3 BRA `(.L_x_35) ;  /* 0x000000000018b947 */ /* 0x001fec0003800000 */
[----:B------:R-:W0:Y:S01]  /*2a60*/  LDCU UR6, c[0x0][0x3f0] ;  /* 0x00007e00ff0677ac */ /* 0x000e220008000800 */
[----:B------:R-:W-:Y:S02]  /*2a70*/  MOV R3, R2 ;  /* 0x0000000200037202 */ /* 0x000fe40000000f00 */
[----:B------:R-:W-:Y:S02]  /*2a80*/  MOV R2, 0x2ab0 ;  /* 0x00002ab000027802 */ /* 0x000fe40000000f00 */
[----:B0-----:R-:W-:-:S07]  /*2a90*/  MOV R0, UR6 ;  /* 0x0000000600007c02 */ /* 0x001fce0008000f00 */
[----:B------:R-:W-:Y:S05]  /*2aa0*/  CALL.REL.NOINC `($__internal_0_$__cuda_sm3x_div_rn_noftz_f32_slowpath) ;  /* 0x0000000c00947944 */ /* 0x000fea0003c00000 */
[----:B------:R-:W-:-:S07]  /*2ab0*/  MOV R12, R0 ;  /* 0x00000000000c7202 */ /* 0x000fce0000000f00 */
.L_x_35:
[----:B------:R-:W-:Y:S05]  /*2ac0*/  BSYNC.RECONVERGENT B2 ;  /* 0x0000000000027941 */ /* 0x000fea0003800200 */
.L_x_34:
[----:B------:R-:W0:Y:S01]  /*2ad0*/  LDC R9, c[0x0][0x3f0] ;  /* 0x0000fc00ff097b82 */ /* 0x000e220000000800 */
[----:B------:R-:W-:Y:S01]  /*2ae0*/  FADD R14, -R14, R15 ;  /* 0x0000000f0e0e7221 */ /* 0x000fe20000000100 */
[----:B------:R-:W-:Y:S01]  /*2af0*/  BSSY.RECONVERGENT B2, `(.L_x_36) ;  /* 0x000000e000027945 */ /* 0x000fe20003800200 */
[----:B0-----:R-:W0:Y:S08]  /*2b00*/  MUFU.RCP R0, R9 ;  /* 0x0000000900007308 */ /* 0x001e300000001000 */
[----:B------:R-:W1:Y:S01]  /*2b10*/  FCHK P0, R14, R9 ;  /* 0x000000090e007302 */ /* 0x000e620000000000 */
[----:B0-----:R-:W-:-:S04]  /*2b20*/  FFMA R3, R0, -R9, 1 ;  /* 0x3f80000000037423 */ /* 0x001fc80000000809 */
[----:B------:R-:W-:-:S04]  /*2b30*/  FFMA R0, R0, R3, R0 ;  /* 0x0000000300007223 */ /* 0x000fc80000000000 */
[----:B------:R-:W-:-:S04]  /*2b40*/  FFMA R3, R0, R14, RZ ;  /* 0x0000000e00037223 */ /* 0x000fc800000000ff */
[----:B------:R-:W-:-:S04]  /*2b50*/  FFMA R2, R3, -R9, R14 ;  /* 0x8000000903027223 */ /* 0x000fc8000000000e */
[----:B------:R-:W-:Y:S01]  /*2b60*/  FFMA R0, R0, R2, R3 ;  /* 0x0000000200007223 */ /* 0x000fe20000000003 */
[----:B-1----:R-:W-:Y:S06]  /*2b70*/  @!P0 BRA `(.L_x_37) ;  /* 0x0000000000148947 */ /* 0x002fec0003800000 */
[----:B------:R-:W0:Y:S01]  /*2b80*/  LDCU UR6, c[0x0][0x3f0] ;  /* 0x00007e00ff0677ac */ /* 0x000e220008000800 */
[----:B------:R-:W-:Y:S02]  /*2b90*/  MOV R3, R14 ;  /* 0x0000000e00037202 */ /* 0x000fe40000000f00 */
[----:B------:R-:W-:Y:S02]  /*2ba0*/  MOV R2, 0x2bd0 ;  /* 0x00002bd000027802 */ /* 0x000fe40000000f00 */
[----:B0-----:R-:W-:-:S07]  /*2bb0*/  MOV R0, UR6 ;  /* 0x0000000600007c02 */ /* 0x001fce0008000f00 */
[----:B------:R-:W-:Y:S05]  /*2bc0*/  CALL.REL.NOINC `($__internal_0_$__cuda_sm3x_div_rn_noftz_f32_slowpath) ;  /* 0x0000000c004c7944 */ /* 0x000fea0003c00000 */
.L_x_37:
[----:B------:R-:W-:Y:S05]  /*2bd0*/  BSYNC.RECONVERGENT B2 ;  /* 0x0000000000027941 */ /* 0x000fea0003800200 */
.L_x_36:
[----:B------:R-:W0:Y:S08]  /*2be0*/  LDC.64 R2, c[0x0][0x390] ;  /* 0x0000e400ff027b82 */ /* 0x000e300000000a00 */
[----:B------:R-:W1:Y:S01]  /*2bf0*/  LDC R14, c[0x0][0x3f4] ;  /* 0x0000fd00ff0e7b82 */ /* 0x000e620000000800 */
[----:B0-----:R-:W-:-:S06]  /*2c00*/  IMAD.WIDE R2, R4, 0x4, R2 ;  /* 0x0000000404027825 */ /* 0x001fcc00078e0202 */
[----:B------:R-:W2:Y:S01]  /*2c10*/  LDG.E.CONSTANT R3, desc[UR4][R2.64] ;  /* 0x0000000402037981 */ /* 0x000ea2000c1e9900 */
[----:B------:R-:W-:Y:S01]  /*2c20*/  FADD R12, R0, R12 ;  /* 0x0000000c000c7221 */ /* 0x000fe20000000000 */
[----:B-1----:R-:W0:Y:S01]  /*2c30*/  MUFU.RCP R9, R14 ;  /* 0x0000000e00097308 */ /* 0x002e220000001000 */
[----:B------:R-:W-:Y:S02]  /*2c40*/  BSSY.RECONVERGENT B2, `(.L_x_38) ;  /* 0x000000d000027945 */ /* 0x000fe40003800200 */
[----:B------:R-:W-:Y:S01]  /*2c50*/  FADD R12, RZ, R12 ;  /* 0x0000000cff0c7221 */ /* 0x000fe20000000000 */
[----:B0-----:R-:W-:-:S04]  /*2c60*/  FFMA R10, R9, -R14, 1 ;  /* 0x3f800000090a7423 */ /* 0x001fc8000000080e */
[----:B------:R-:W-:Y:S01]  /*2c70*/  FFMA R10, R9, R10, R9 ;  /* 0x0000000a090a7223 */ /* 0x000fe20000000009 */
[----:B--2---:R-:W0:Y:S03]  /*2c80*/  FCHK P0, R3, R14 ;  /* 0x0000000e03007302 */ /* 0x004e260000000000 */
[----:B------:R-:W-:-:S04]  /*2c90*/  FFMA R9, R3, R10, RZ ;  /* 0x0000000a03097223 */ /* 0x000fc800000000ff */
[----:B------:R-:W-:-:S04]  /*2ca0*/  FFMA R0, R9, -R14, R3 ;  /* 0x8000000e09007223 */ /* 0x000fc80000000003 */
[----:B------:R-:W-:Y:S01]  /*2cb0*/  FFMA R0, R10, R0, R9 ;  /* 0x000000000a007223 */ /* 0x000fe20000000009 */
[----:B0-----:R-:W-:Y:S06]  /*2cc0*/  @!P0 BRA `(.L_x_39) ;  /* 0x0000000000108947 */ /* 0x001fec0003800000 */
[----:B------:R-:W0:Y:S01]  /*2cd0*/  LDCU UR6, c[0x0][0x3f4] ;  /* 0x00007e80ff0677ac */ /* 0x000e220008000800 */
[----:B------:R-:W-:Y:S02]  /*2ce0*/  MOV R2, 0x2d10 ;  /* 0x00002d1000027802 */ /* 0x000fe40000000f00 */
[----:B0-----:R-:W-:-:S07]  /*2cf0*/  MOV R0, UR6 ;  /* 0x0000000600007c02 */ /* 0x001fce0008000f00 */
[----:B------:R-:W-:Y:S05]  /*2d00*/  CALL.REL.NOINC `($__internal_0_$__cuda_sm3x_div_rn_noftz_f32_slowpath) ;  /* 0x0000000800fc7944 */ /* 0x000fea0003c00000 */
.L_x_39:
[----:B------:R-:W-:Y:S05]  /*2d10*/  BSYNC.RECONVERGENT B2 ;  /* 0x0000000000027941 */ /* 0x000fea0003800200 */
.L_x_38:
[----:B------:R-:W-:Y:S01]  /*2d20*/  BSSY.RECONVERGENT B2, `(.L_x_40) ;  /* 0x0000022000027945 */ /* 0x000fe20003800200 */
[----:B------:R-:W-:Y:S02]  /*2d30*/  HFMA2 R14, -RZ, RZ, 0, 0 ;  /* 0x00000000ff0e7431 */ /* 0x000fe400000001ff */
[----:B------:R-:W-:Y:S01]  /*2d40*/  FADD R12, R12, R0 ;  /* 0x000000000c0c7221 */ /* 0x000fe20000000000 */
[----:B------:R-:W-:Y:S06]  /*2d50*/  @!P1 BRA `(.L_x_41) ;  /* 0x0000000000789947 */ /* 0x000fec0003800000 */
[----:B------:R-:W0:Y:S01]  /*2d60*/  LDC.64 R16, c[0x0][0x390] ;  /* 0x0000e400ff107b82 */ /* 0x000e220000000a00 */
[----:B------:R-:W1:Y:S07]  /*2d70*/  LDCU UR6, c[0x0][0x3fc] ;  /* 0x00007f80ff0677ac */ /* 0x000e6e0008000800 */
[----:B------:R-:W2:Y:S08]  /*2d80*/  LDC.64 R2, c[0x0][0x398] ;  /* 0x0000e600ff027b82 */ /* 0x000eb00000000a00 */
[----:B------:R-:W3:Y:S01]  /*2d90*/  LDC R19, c[0x0][0x3f0] ;  /* 0x0000fc00ff137b82 */ /* 0x000ee20000000800 */
[----:B-1----:R-:W-:-:S04]  /*2da0*/  IMAD R9, R6, UR6, R8 ;  /* 0x0000000606097c24 */ /* 0x002fc8000f8e0208 */
[----:B0-----:R-:W-:-:S05]  /*2db0*/  IMAD.WIDE R16, R9, 0x4, R16 ;  /* 0x0000000409107825 */ /* 0x001fca00078e0210 */
[----:B------:R-:W4:Y:S04]  /*2dc0*/  LDG.E.CONSTANT R0, desc[UR4][R16.64] ;  /* 0x0000000410007981 */ /* 0x000f28000c1e9900 */
[----:B------:R-:W4:Y:S01]  /*2dd0*/  LDG.E.CONSTANT R15, desc[UR4][R16.64+-0x4] ;  /* 0xfffffc04100f7981 */ /* 0x000f22000c1e9900 */
[----:B------:R-:W-:-:S04]  /*2de0*/  IMAD R9, R6, R11, R8 ;  /* 0x0000000b06097224 */ /* 0x000fc800078e0208 */
[----:B--2---:R-:W-:-:S05]  /*2df0*/  IMAD.WIDE R2, R9, 0x4, R2 ;  /* 0x0000000409027825 */ /* 0x004fca00078e0202 */
[----:B------:R0:W5:Y:S01]  /*2e00*/  LDG.E.CONSTANT R14, desc[UR4][R2.64] ;  /* 0x00000004020e7981 */ /* 0x000162000c1e9900 */
[----:B---3--:R-:W1:Y:S01]  /*2e10*/  MUFU.RCP R10, R19 ;  /* 0x00000013000a7308 */ /* 0x008e620000001000 */
[----:B------:R-:W-:Y:S01]  /*2e20*/  BSSY.RECONVERGENT B3, `(.L_x_42) ;  /* 0x000000e000037945 */ /* 0x000fe20003800200 */
[----:B-1----:R-:W-:Y:S01]  /*2e30*/  FFMA R9, R10, -R19, 1 ;  /* 0x3f8000000a097423 */ /* 0x002fe20000000813 */
[----:B----4-:R-:W-:-:S03]  /*2e40*/  FADD R18, R0, -R15 ;  /* 0x8000000f00127221 */ /* 0x010fc60000000000 */
[----:B------:R-:W-:Y:S02]  /*2e50*/  FFMA R0, R10, R9, R10 ;  /* 0x000000090a007223 */ /* 0x000fe4000000000a */
[----:B------:R-:W1:Y:S02]  /*2e60*/  FCHK P0, R18, R19 ;  /* 0x0000001312007302 */ /* 0x000e640000000000 */
[----:B------:R-:W-:-:S04]  /*2e70*/  FFMA R9, R0, R18, RZ ;  /* 0x0000001200097223 */ /* 0x000fc800000000ff */
[----:B------:R-:W-:-:S04]  /*2e80*/  FFMA R10, R9, -R19, R18 ;  /* 0x80000013090a7223 */ /* 0x000fc80000000012 */
[----:B------:R-:W-:Y:S01]  /*2e90*/  FFMA R0, R0, R10, R9 ;  /* 0x0000000a00007223 */ /* 0x000fe20000000009 */
[----:B01----:R-:W-:Y:S06]  /*2ea0*/  @!P0 BRA `(.L_x_43) ;  /* 0x0000000000148947 */ /* 0x003fec0003800000 */
[----:B------:R-:W0:Y:S01]  /*2eb0*/  LDCU UR6, c[0x0][0x3f0] ;  /* 0x00007e00ff0677ac */ /* 0x000e220008000800 */
[----:B------:R-:W-:Y:S02]  /*2ec0*/  MOV R3, R18 ;  /* 0x0000001200037202 */ /* 0x000fe40000000f00 */
[----:B------:R-:W-:Y:S02]  /*2ed0*/  MOV R2, 0x2f00 ;  /* 0x00002f0000027802 */ /* 0x000fe40000000f00 */
[----:B0-----:R-:W-:-:S07]  /*2ee0*/  MOV R0, UR6 ;  /* 0x0000000600007c02 */ /* 0x001fce0008000f00 */
[----:B-----5:R-:W-:Y:S05]  /*2ef0*/  CALL.REL.NOINC `($__internal_0_$__cuda_sm3x_div_rn_noftz_f32_slowpath) ;  /* 0x0000000800807944 */ /* 0x020fea0003c00000 */
.L_x_43:
[----:B------:R-:W-:Y:S05]  /*2f00*/  BSYNC.RECONVERGENT B3 ;  /* 0x0000000000037941 */ /* 0x000fea0003800200 */
.L_x_42:
[----:B------:R-:W0:Y:S02]  /*2f10*/  LDCU UR6, c[0x0][0x3f0] ;  /* 0x00007e00ff0677ac */ /* 0x000e240008000800 */
[----:B0----5:R-:W-:-:S04]  /*2f20*/  FMUL.D2 R3, |R14|, UR6 ;  /* 0x000000060e037c20 */ /* 0x021fc80008300200 */
[----:B------:R-:W-:-:S07]  /*2f30*/  FMUL R14, R3, R0 ;  /* 0x00000000030e7220 */ /* 0x000fce0000400000 */
.L_x_41:
[----:B------:R-:W-:Y:S05]  /*2f40*/  BSYNC.RECONVERGENT B2 ;  /* 0x0000000000027941 */ /* 0x000fea0003800200 */
.L_x_40:
[----:B------:R-:W-:Y:S01]  /*2f50*/  ISETP.GE.AND P0, PT, R8, R13, PT ;  /* 0x0000000d0800720c */ /* 0x000fe20003f06270 */
[----:B------:R-:W-:Y:S01]  /*2f60*/  BSSY.RECONVERGENT B2, `(.L_x_44) ;  /* 0x0000027000027945 */ /* 0x000fe20003800200 */
[----:B------:R-:W-:-:S11]  /*2f70*/  HFMA2 R13, -RZ, RZ, 0, 0 ;  /* 0x00000000ff0d7431 */ /* 0x000fd600000001ff */
[----:B------:R-:W-:Y:S05]  /*2f80*/  @P0 BRA `(.L_x_45) ;  /* 0x0000000000900947 */ /* 0x000fea0003800000 */
[----:B------:R-:W0:Y:S01]  /*2f90*/  LDC.64 R16, c[0x0][0x390] ;  /* 0x0000e400ff107b82 */ /* 0x000e220000000a00 */
[----:B------:R-:W1:Y:S01]  /*2fa0*/  LDCU.128 UR8, c[0x0][0x390] ;  /* 0x00007200ff0877ac */ /* 0x000e620008000c00 */
[----:B------:R-:W-:Y:S01]  /*2fb0*/  IADD3 R0, P0, PT, R5, R8, RZ ;  /* 0x0000000805007210 */ /* 0x000fe20007f1e0ff */
[----:B------:R-:W-:Y:S01]  /*2fc0*/  IMAD R11, R6, R11, RZ ;  /* 0x0000000b060b7224 */ /* 0x000fe200078e02ff */
[----:B------:R-:W-:-:S04]  /*2fd0*/  SHF.R.S32.HI R10, RZ, 0x1f, R8 ;  /* 0x0000001fff0a7819 */ /* 0x000fc80000011408 */
[----:B------:R-:W-:Y:S01]  /*2fe0*/  LEA.HI.X.SX32 R3, R5, R10, 0x1, P0 ;  /* 0x0000000a05037211 */ /* 0x000fe200000f0eff */
[----:B------:R-:W2:Y:S01]  /*2ff0*/  LDC R9, c[0x0][0x3f0] ;  /* 0x0000fc00ff097b82 */ /* 0x000ea20000000800 */
[----:B-1----:R-:W-:-:S04]  /*3000*/  LEA R2, P1, R0, UR8, 0x2 ;  /* 0x0000000800027c11 */ /* 0x002fc8000f8210ff */
[----:B------:R-:W-:Y:S01]  /*3010*/  LEA.HI.X R3, R0, UR9, R3, 0x2, P1 ;  /* 0x0000000900037c11 */ /* 0x000fe200088f1403 */
[----:B0-----:R-:W-:-:S04]  /*3020*/  IMAD.WIDE R16, R4, 0x4, R16 ;  /* 0x0000000404107825 */ /* 0x001fc800078e0210 */
[----:B------:R-:W3:Y:S04]  /*3030*/  LDG.E.CONSTANT R2, desc[UR4][R2.64+0x4] ;  /* 0x0000040402027981 */ /* 0x000ee8000c1e9900 */
[----:B------:R-:W3:Y:S01]  /*3040*/  LDG.E.CONSTANT R17, desc[UR4][R16.64] ;  /* 0x0000000410117981 */ /* 0x000ee2000c1e9900 */
[----:B------:R-:W-:-:S04]  /*3050*/  IADD3 R0, P0, PT, R8, R11, RZ ;  /* 0x0000000b08007210 */ /* 0x000fc80007f1e0ff */
[----:B------:R-:W-:Y:S02]  /*3060*/  LEA.HI.X.SX32 R11, R11, R10, 0x1, P0 ;  /* 0x0000000a0b0b7211 */ /* 0x000fe400000f0eff */
[----:B------:R-:W-:-:S04]  /*3070*/  LEA R10, P0, R0, UR10, 0x2 ;  /* 0x0000000a000a7c11 */ /* 0x000fc8000f8010ff */
[----:B------:R-:W-:-:S06]  /*3080*/  LEA.HI.X R11, R0, UR11, R11, 0x2, P0 ;  /* 0x0000000b000b7c11 */ /* 0x000fcc00080f140b */
[----:B------:R0:W5:Y:S01]  /*3090*/  LDG.E.CONSTANT R11, desc[UR4][R10.64+0x4] ;  /* 0x000004040a0b7981 */ /* 0x000162000c1e9900 */
[----:B--2---:R-:W1:Y:S01]  /*30a0*/  MUFU.RCP R0, R9 ;  /* 0x0000000900007308 */ /* 0x004e620000001000 */
[----:B------:R-:W-:Y:S01]  /*30b0*/  BSSY.RECONVERGENT B3, `(.L_x_46) ;  /* 0x000000e000037945 */ /* 0x000fe20003800200 */
[----:B-1----:R-:W-:-:S04]  /*30c0*/  FFMA R13, R0, -R9, 1 ;  /* 0x3f800000000d7423 */ /* 0x002fc80000000809 */
[----:B------:R-:W-:Y:S01]  /*30d0*/  FFMA R0, R0, R13, R0 ;  /* 0x0000000d00007223 */ /* 0x000fe20000000000 */
[----:B---3--:R-:W-:-:S04]  /*30e0*/  FADD R18, -R17, R2 ;  /* 0x0000000211127221 */ /* 0x008fc80000000100 */
[----:B------:R-:W1:Y:S01]  /*30f0*/  FCHK P0, R18, R9 ;  /* 0x0000000912007302 */ /* 0x000e620000000000 */
        /* <DEDUP_REMOVED lines=9> */
.L_x_47:
[----:B------:R-:W-:Y:S05]  /*3190*/  BSYNC.RECONVERGENT B3 ;  /* 0x0000000000037941 */ /* 0x000fea0003800200 */
.L_x_46:
[----:B------:R-:W0:Y:S02]  /*31a0*/  LDCU UR6, c[0x0][0x3f0] ;  /* 0x00007e00ff0677ac */ /* 0x000e240008000800 */
[----:B0----5:R-:W-:-:S04]  /*31b0*/  FMUL.D2 R11, |R11|, UR6 ;  /* 0x000000060b0b7c20 */ /* 0x021fc80008300200 */
[----:B------:R-:W-:-:S07]  /*31c0*/  FMUL R13, R11, R0 ;  /* 0x000000000b0d7220 */ /* 0x000fce0000400000 */
.L_x_45:
[----:B------:R-:W-:Y:S05]  /*31d0*/  BSYNC.RECONVERGENT B2 ;  /* 0x0000000000027941 */ /* 0x000fea0003800200 */
.L_x_44:
[----:B------:R-:W-:Y:S01]  /*31e0*/  ISETP.GE.AND P0, PT, R6, 0x1, PT ;  /* 0x000000010600780c */ /* 0x000fe20003f06270 */
[----:B------:R-:W-:Y:S01]  /*31f0*/  BSSY.RECONVERGENT B2, `(.L_x_48) ;  /* 0x0000021000027945 */ /* 0x000fe20003800200 */
[----:B------:R-:W-:-:S11]  /*3200*/  HFMA2 R11, -RZ, RZ, 0, 0 ;  /* 0x00000000ff0b7431 */ /* 0x000fd600000001ff */
[----:B------:R-:W-:Y:S05]  /*3210*/  @!P0 BRA `(.L_x_49) ;  /* 0x0000000000788947 */ /* 0x000fea0003800000 */
[----:B------:R-:W0:Y:S08]  /*3220*/  LDC R17, c[0x0][0x3fc] ;  /* 0x0000ff00ff117b82 */ /* 0x000e300000000800 */
[----:B------:R-:W1:Y:S08]  /*3230*/  LDC.64 R10, c[0x0][0x390] ;  /* 0x0000e400ff0a7b82 */ /* 0x000e700000000a00 */
[----:B------:R-:W2:Y:S01]  /*3240*/  LDC.64 R2, c[0x0][0x3a0] ;  /* 0x0000e800ff027b82 */ /* 0x000ea20000000a00 */
[----:B0-----:R-:W-:-:S07]  /*3250*/  IADD3 R5, PT, PT, R8, -R17, R5 ;  /* 0x8000001108057210 */ /* 0x001fce0007ffe005 */
[----:B------:R-:W0:Y:S01]  /*3260*/  LDC R15, c[0x0][0x3f0] ;  /* 0x0000fc00ff0f7b82 */ /* 0x000e220000000800 */
[----:B-1----:R-:W-:-:S04]  /*3270*/  IMAD.WIDE R10, R5, 0x4, R10 ;  /* 0x00000004050a7825 */ /* 0x002fc800078e020a */
[----:B------:R-:W-:Y:S02]  /*3280*/  IMAD.WIDE R16, R17, 0x4, R10 ;  /* 0x0000000411107825 */ /* 0x000fe400078e020a */
[----:B------:R-:W3:Y:S04]  /*3290*/  LDG.E.CONSTANT R10, desc[UR4][R10.64] ;  /* 0x000000040a0a7981 */ /* 0x000ee8000c1e9900 */
[----:B------:R-:W3:Y:S01]  /*32a0*/  LDG.E.CONSTANT R17, desc[UR4][R16.64] ;  /* 0x0000000410117981 */ /* 0x000ee2000c1e9900 */
[----:B--2---:R-:W-:-:S05]  /*32b0*/  IMAD.WIDE R2, R4, 0x4, R2 ;  /* 0x0000000404027825 */ /* 0x004fca00078e0202 */
[----:B------:R1:W5:Y:S01]  /*32c0*/  LDG.E.CONSTANT R5, desc[UR4][R2.64] ;  /* 0x0000000402057981 */ /* 0x000362000c1e9900 */
[----:B0-----:R-:W0:Y:S01]  /*32d0*/  MUFU.RCP R0, R15 ;  /* 0x0000000f00007308 */ /* 0x001e220000001000 */
[----:B------:R-:W-:Y:S01]  /*32e0*/  BSSY.RECONVERGENT B3, `(.L_x_50) ;  /* 0x000000e000037945 */ /* 0x000fe20003800200 */
[----:B0-----:R-:W-:-:S04]  /*32f0*/  FFMA R9, R0, -R15, 1 ;  /* 0x3f80000000097423 */ /* 0x001fc8000000080f */
[----:B------:R-:W-:Y:S01]  /*3300*/  FFMA R0, R0, R9, R0 ;  /* 0x0000000900007223 */ /* 0x000fe20000000000 */
[----:B---3--:R-:W-:-:S04]  /*3310*/  FADD R18, R10, -R17 ;  /* 0x800000110a127221 */ /* 0x008fc80000000000 */
[----:B------:R-:W0:Y:S01]  /*3320*/  FCHK P0, R18, R15 ;  /* 0x0000000f12007302 */ /* 0x000e220000000000 */
        /* <DEDUP_REMOVED lines=9> */
.L_x_51:
[----:B------:R-:W-:Y:S05]  /*33c0*/  BSYNC.RECONVERGENT B3 ;  /* 0x0000000000037941 */ /* 0x000fea0003800200 */
.L_x_50:
[----:B------:R-:W0:Y:S02]  /*33d0*/  LDCU UR6, c[0x0][0x3f0] ;  /* 0x00007e00ff0677ac */ /* 0x000e240008000800 */
[----:B0----5:R-:W-:-:S04]  /*33e0*/  FMUL.D2 R5, |R5|, UR6 ;  /* 0x0000000605057c20 */ /* 0x021fc80008300200 */
[----:B------:R-:W-:-:S07]  /*33f0*/  FMUL R11, R5, R0 ;  /* 0x00000000050b7220 */ /* 0x000fce0000400000 */
.L_x_49:
[----:B------:R-:W-:Y:S05]  /*3400*/  BSYNC.RECONVERGENT B2 ;  /* 0x0000000000027941 */ /* 0x000fea0003800200 */
.L_x_48:
[----:B------:R-:W-:Y:S01]  /*3410*/  ISETP.GE.AND P0, PT, R6, R7, PT ;  /* 0x000000070600720c */ /* 0x000fe20003f06270 */
[----:B------:R-:W-:Y:S01]  /*3420*/  BSSY.RECONVERGENT B2, `(.L_x_52) ;  /* 0x0000022000027945 */ /* 0x000fe20003800200 */
[----:B------:R-:W-:-:S11]  /*3430*/  HFMA2 R20, -RZ, RZ, 0, 0 ;  /* 0x00000000ff147431 */ /* 0x000fd600000001ff */
[----:B------:R-:W-:Y:S05]  /*3440*/  @P0 BRA `(.L_x_53) ;  /* 0x00000000007c0947 */ /* 0x000fea0003800000 */
[----:B------:R-:W0:Y:S08]  /*3450*/  LDC R5, c[0x0][0x3fc] ;  /* 0x0000ff00ff057b82 */ /* 0x000e300000000800 */
[----:B------:R-:W1:Y:S08]  /*3460*/  LDC.64 R2, c[0x0][0x390] ;  /* 0x0000e400ff027b82 */ /* 0x000e700000000a00 */
[----:B------:R-:W2:Y:S01]  /*3470*/  LDC R15, c[0x0][0x3f0] ;  /* 0x0000fc00ff0f7b82 */ /* 0x000ea20000000800 */
[----:B0-----:R-:W-:-:S04]  /*3480*/  IMAD R0, R6, R5, R8 ;  /* 0x0000000506007224 */ /* 0x001fc800078e0208 */
[----:B-1----:R-:W-:-:S03]  /*3490*/  IMAD.WIDE R8, R0, 0x4, R2 ;  /* 0x0000000400087825 */ /* 0x002fc600078e0202 */
[----:B------:R-:W0:Y:S01]  /*34a0*/  LDC.64 R2, c[0x0][0x3a0] ;  /* 0x0000e800ff027b82 */ /* 0x000e220000000a00 */
[----:B------:R-:W-:Y:S02]  /*34b0*/  IMAD.WIDE R6, R5, 0x4, R8 ;  /* 0x0000000405067825 */ /* 0x000fe400078e0208 */
[----:B------:R-:W3:Y:S04]  /*34c0*/  LDG.E.CONSTANT R9, desc[UR4][R8.64] ;  /* 0x0000000408097981 */ /* 0x000ee8000c1e9900 */
[----:B------:R-:W3:Y:S01]  /*34d0*/  LDG.E.CONSTANT R6, desc[UR4][R6.64] ;  /* 0x0000000406067981 */ /* 0x000ee2000c1e9900 */
[----:B------:R-:W-:-:S05]  /*34e0*/  IADD3 R5, PT, PT, R0, R5, RZ ;  /* 0x0000000500057210 */ /* 0x000fca0007ffe0ff */
[----:B0-----:R-:W-:-:S05]  /*34f0*/  IMAD.WIDE R2, R5, 0x4, R2 ;  /* 0x0000000405027825 */ /* 0x001fca00078e0202 */
[----:B------:R0:W5:Y:S01]  /*3500*/  LDG.E.CONSTANT R5, desc[UR4][R2.64] ;  /* 0x0000000402057981 */ /* 0x000162000c1e9900 */
[----:B--2---:R-:W1:Y:S01]  /*3510*/  MUFU.RCP R0, R15 ;  /* 0x0000000f00007308 */ /* 0x004e620000001000 */
[----:B------:R-:W-:Y:S01]  /*3520*/  BSSY.RECONVERGENT B3, `(.L_x_54) ;  /* 0x000000e000037945 */ /* 0x000fe20003800200 */
[----:B-1----:R-:W-:-:S04]  /*3530*/  FFMA R17, R0, -R15, 1 ;  /* 0x3f80000000117423 */ /* 0x002fc8000000080f */
[----:B------:R-:W-:Y:S01]  /*3540*/  FFMA R0, R0, R17, R0 ;  /* 0x0000001100007223 */ /* 0x000fe20000000000 */
[----:B---3--:R-:W-:-:S04]  /*3550*/  FADD R10, R9, -R6 ;  /* 0x80000006090a7221 */ /* 0x008fc80000000000 */
        /* <DEDUP_REMOVED lines=10> */
.L_x_55:
[----:B------:R-:W-:Y:S05]  /*3600*/  BSYNC.RECONVERGENT B3 ;  /* 0x0000000000037941 */ /* 0x000fea0003800200 */
.L_x_54:
[----:B------:R-:W0:Y:S02]  /*3610*/  LDCU UR6, c[0x0][0x3f0] ;  /* 0x00007e00ff0677ac */ /* 0x000e240008000800 */
[----:B0----5:R-:W-:-:S04]  /*3620*/  FMUL.D2 R5, |R5|, UR6 ;  /* 0x0000000605057c20 */ /* 0x021fc80008300200 */
[----:B------:R-:W-:-:S07]  /*3630*/  FMUL R20, R5, R0 ;  /* 0x0000000005147220 */ /* 0x000fce0000400000 */
.L_x_53:
[----:B------:R-:W-:Y:S05]  /*3640*/  BSYNC.RECONVERGENT B2 ;  /* 0x0000000000027941 */ /* 0x000fea0003800200 */
.L_x_52:
[----:B------:R-:W0:Y:S01]  /*3650*/  LDC R5, c[0x0][0x3f0] ;  /* 0x0000fc00ff057b82 */ /* 0x000e220000000800 */
[----:B------:R-:W-:Y:S01]  /*3660*/  FADD R13, R13, -R14 ;  /* 0x8000000e0d0d7221 */ /* 0x000fe20000000000 */
[----:B------:R-:W-:Y:S03]  /*3670*/  BSSY.RECONVERGENT B2, `(.L_x_56) ;  /* 0x0000010000027945 */ /* 0x000fe60003800200 */
[----:B------:R-:W-:Y:S01]  /*3680*/  FADD R6, R13, R13 ;  /* 0x0000000d0d067221 */ /* 0x000fe20000000000 */
        /* <DEDUP_REMOVED lines=13> */
[----:B------:R-:W-:-:S07]  /*3760*/  MOV R3, R0 ;  /* 0x0000000000037202 */ /* 0x000fce0000000f00 */
.L_x_57:
[----:B------:R-:W-:Y:S05]  /*3770*/  BSYNC.RECONVERGENT B2 ;  /* 0x0000000000027941 */ /* 0x000fea0003800200 */
.L_x_56:
[----:B------:R-:W0:Y:S01]  /*3780*/  LDC R7, c[0x0][0x3f0] ;  /* 0x0000fc00ff077b82 */ /* 0x000e220000000800 */
[----:B------:R-:W-:Y:S01]  /*3790*/  FADD R11, -R20, R11 ;  /* 0x0000000b140b7221 */ /* 0x000fe20000000100 */
[----:B------:R-:W-:Y:S01]  /*37a0*/  BSSY.RECONVERGENT B2, `(.L_x_58) ;  /* 0x0000010000027945 */ /* 0x000fe20003800200 */
[----:B------:R-:W-:Y:S02]  /*37b0*/  FADD R12, R12, -R3 ;  /* 0x800000030c0c7221 */ /* 0x000fe40000000000 */
        /* <DEDUP_REMOVED lines=14> */
.L_x_59:
[----:B------:R-:W-:Y:S05]  /*38a0*/  BSYNC.RECONVERGENT B2 ;  /* 0x0000000000027941 */ /* 0x000fea0003800200 */
.L_x_58:
[----:B------:R-:W0:Y:S01]  /*38b0*/  LDC.64 R2, c[0x0][0x3e8] ;  /* 0x0000fa00ff027b82 */ /* 0x000e220000000a00 */
[----:B------:R-:W-:Y:S01]  /*38c0*/  FADD R7, R12, -R0 ;  /* 0x800000000c077221 */ /* 0x000fe20000000000 */
[----:B0-----:R-:W-:-:S05]  /*38d0*/  IMAD.WIDE R4, R4, 0x4, R2 ;  /* 0x0000000404047825 */ /* 0x001fca00078e0202 */
[----:B------:R-:W-:Y:S01]  /*38e0*/  STG.E desc[UR4][R4.64], R7 ;  /* 0x0000000704007986 */ /* 0x000fe2000c101904 */
[----:B------:R-:W-:Y:S05]  /*38f0*/  EXIT ;  /* 0x000000000000794d */ /* 0x000fea0003800000 */
        .weak           $__internal_0_$__cuda_sm3x_div_rn_noftz_f32_slowpath
        .type           $__internal_0_$__cuda_sm3x_div_rn_noftz_f32_slowpath,@function
        .size           $__internal_0_$__cuda_sm3x_div_rn_noftz_f32_slowpath,(.L_x_86 - $__internal_0_$__cuda_sm3x_div_rn_noftz_f32_slowpath)
$__internal_0_$__cuda_sm3x_div_rn_noftz_f32_slowpath:
[----:B------:R-:W-:Y:S01]  /*3900*/  SHF.R.U32.HI R9, RZ, 0x17, R0 ;  /* 0x00000017ff097819 */ /* 0x000fe20000011600 */
[----:B------:R-:W-:Y:S01]  /*3910*/  BSSY.RECONVERGENT B0, `(.L_x_60) ;  /* 0x0000062000007945 */ /* 0x000fe20003800200 */
[----:B------:R-:W-:Y:S02]  /*3920*/  SHF.R.U32.HI R16, RZ, 0x17, R3 ;  /* 0x00000017ff107819 */ /* 0x000fe40000011603 */
[----:B------:R-:W-:Y:S02]  /*3930*/  LOP3.LUT R9, R9, 0xff, RZ, 0xc0, !PT ;  /* 0x000000ff09097812 */ /* 0x000fe400078ec0ff */
[----:B------:R-:W-:Y:S02]  /*3940*/  LOP3.LUT R16, R16, 0xff, RZ, 0xc0, !PT ;  /* 0x000000ff10107812 */ /* 0x000fe400078ec0ff */
[----:B------:R-:W-:Y:S02]  /*3950*/  IADD3 R17, PT, PT, R9, -0x1, RZ ;  /* 0xffffffff09117810 */ /* 0x000fe40007ffe0ff */
[----:B------:R-:W-:-:S02]  /*3960*/  IADD3 R18, PT, PT, R16, -0x1, RZ ;  /* 0xffffffff10127810 */ /* 0x000fc40007ffe0ff */
[----:B------:R-:W-:-:S04]  /*3970*/  ISETP.GT.U32.AND P0, PT, R17, 0xfd, PT ;  /* 0x000000fd1100780c */ /* 0x000fc80003f04070 */
[----:B------:R-:W-:-:S13]  /*3980*/  ISETP.GT.U32.OR P0, PT, R18, 0xfd, P0 ;  /* 0x000000fd1200780c */ /* 0x000fda0000704470 */
[----:B------:R-:W-:Y:S01]  /*3990*/  @!P0 MOV R10, RZ ;  /* 0x000000ff000a8202 */ /* 0x000fe20000000f00 */
[----:B------:R-:W-:Y:S06]  /*39a0*/  @!P0 BRA `(.L_x_61) ;  /* 0x00000000005c8947 */ /* 0x000fec0003800000 */
[----:B------:R-:W-:Y:S02]  /*39b0*/  FSETP.GTU.FTZ.AND P0, PT, |R3|, +INF , PT ;  /* 0x7f8000000300780b */ /* 0x000fe40003f1c200 */
[----:B------:R-:W-:-:S04]  /*39c0*/  FSETP.GTU.FTZ.AND P2, PT, |R0|, +INF , PT ;  /* 0x7f8000000000780b */ /* 0x000fc80003f5c200 */
[----:B------:R-:W-:-:S13]  /*39d0*/  PLOP3.LUT P0, PT, P0, P2, PT, 0xf8, 0x8f ;  /* 0x00000000008f781c */ /* 0x000fda0000705f70 */
[----:B------:R-:W-:Y:S05]  /*39e0*/  @P0 BRA `(.L_x_62) ;  /* 0x00000004004c0947 */ /* 0x000fea0003800000 */
[----:B------:R-:W-:-:S13]  /*39f0*/  LOP3.LUT P0, RZ, R0, 0x7fffffff, R3, 0xc8, !PT ;  /* 0x7fffffff00ff7812 */ /* 0x000fda000780c803 */
[----:B------:R-:W-:Y:S05]  /*3a00*/  @!P0 BRA `(.L_x_63) ;  /* 0x00000004003c8947 */ /* 0x000fea0003800000 */
[C---:B------:R-:W-:Y:S02]  /*3a10*/  FSETP.NEU.FTZ.AND P2, PT, |R3|.reuse, +INF , PT ;  /* 0x7f8000000300780b */ /* 0x040fe40003f5d200 */
[----:B------:R-:W-:Y:S02]  /*3a20*/  FSETP.NEU.FTZ.AND P3, PT, |R0|, +INF , PT ;  /* 0x7f8000000000780b */ /* 0x000fe40003f7d200 */
[----:B------:R-:W-:-:S11]  /*3a30*/  FSETP.NEU.FTZ.AND P0, PT, |R3|, +INF , PT ;  /* 0x7f8000000300780b */ /* 0x000fd60003f1d200 */
[----:B------:R-:W-:Y:S05]  /*3a40*/  @!P3 BRA !P2, `(.L_x_63) ;  /* 0x00000004002cb947 */ /* 0x000fea0005000000 */
[----:B------:R-:W-:-:S04]  /*3a50*/  LOP3.LUT P2, RZ, R3, 0x7fffffff, RZ, 0xc0, !PT ;  /* 0x7fffffff03ff7812 */ /* 0x000fc8000784c0ff */
[----:B------:R-:W-:-:S13]  /*3a60*/  PLOP3.LUT P2, PT, P3, P2, PT, 0x2f, 0xf2 ;  /* 0x0000000000f2781c */ /* 0x000fda0001f44577 */
[----:B------:R-:W-:Y:S05]  /*3a70*/  @P2 BRA `(.L_x_64) ;  /* 0x0000000400182947 */ /* 0x000fea0003800000 */
[----:B------:R-:W-:-:S04]  /*3a80*/  LOP3.LUT P2, RZ, R0, 0x7fffffff, RZ, 0xc0, !PT ;  /* 0x7fffffff00ff7812 */ /* 0x000fc8000784c0ff */
[----:B------:R-:W-:-:S13]  /*3a90*/  PLOP3.LUT P0, PT, P0, P2, PT, 0x2f, 0xf2 ;  /* 0x0000000000f2781c */ /* 0x000fda0000704577 */
[----:B------:R-:W-:Y:S05]  /*3aa0*/  @P0 BRA `(.L_x_65) ;  /* 0x0000000400000947 */ /* 0x000fea0003800000 */
[----:B------:R-:W-:Y:S02]  /*3ab0*/  ISETP.GE.AND P0, PT, R18, RZ, PT ;  /* 0x000000ff1200720c */ /* 0x000fe40003f06270 */
[----:B------:R-:W-:-:S11]  /*3ac0*/  ISETP.GE.AND P2, PT, R17, RZ, PT ;  /* 0x000000ff1100720c */ /* 0x000fd60003f46270 */
[----:B------:R-:W-:Y:S01]  /*3ad0*/  @P0 MOV R10, RZ ;  /* 0x000000ff000a0202 */ /* 0x000fe20000000f00 */
[----:B------:R-:W-:Y:S01]  /*3ae0*/  @!P0 FFMA R3, R3, 1.84467440737095516160e+19, RZ ;  /* 0x5f80000003038823 */ /* 0x000fe200000000ff */
[----:B------:R-:W-:Y:S01]  /*3af0*/  @!P0 MOV R10, 0xffffffc0 ;  /* 0xffffffc0000a8802 */ /* 0x000fe20000000f00 */
[----:B------:R-:W-:-:S03]  /*3b00*/  @!P2 FFMA R0, R0, 1.84467440737095516160e+19, RZ ;  /* 0x5f8000000000a823 */ /* 0x000fc600000000ff */
[----:B------:R-:W-:-:S07]  /*3b10*/  @!P2 IADD3 R10, PT, PT, R10, 0x40, RZ ;  /* 0x000000400a0aa810 */ /* 0x000fce0007ffe0ff */
.L_x_61:
[----:B------:R-:W-:Y:S01]  /*3b20*/  LEA R21, R9, 0xc0800000, 0x17 ;  /* 0xc080000009157811 */ /* 0x000fe200078eb8ff */
[----:B------:R-:W-:Y:S01]  /*3b30*/  BSSY.RECONVERGENT B1, `(.L_x_66) ;  /* 0x0000036000017945 */ /* 0x000fe20003800200 */
[----:B------:R-:W-:Y:S02]  /*3b40*/  IADD3 R16, PT, PT, R16, -0x7f, RZ ;  /* 0xffffff8110107810 */ /* 0x000fe40007ffe0ff */
[----:B------:R-:W-:Y:S02]  /*3b50*/  IADD3 R21, PT, PT, -R21, R0, RZ ;  /* 0x0000000015157210 */ /* 0x000fe40007ffe1ff */
[C---:B------:R-:W-:Y:S01]  /*3b60*/  IADD3 R9, PT, PT, R16.reuse, 0x7f, -R9 ;  /* 0x0000007f10097810 */ /* 0x040fe20007ffe809 */
[----:B------:R-:W-:Y:S01]  /*3b70*/  IMAD R0, R16, -0x800000, R3 ;  /* 0xff80000010007824 */ /* 0x000fe200078e0203 */
[----:B------:R-:W0:Y:S01]  /*3b80*/  MUFU.RCP R18, R21 ;  /* 0x0000001500127308 */ /* 0x000e220000001000 */
[----:B------:R-:W-:Y:S01]  /*3b90*/  FADD.FTZ R17, -R21, -RZ ;  /* 0x800000ff15117221 */ /* 0x000fe20000010100 */
[----:B------:R-:W-:-:S03]  /*3ba0*/  IADD3 R9, PT, PT, R9, R10, RZ ;  /* 0x0000000a09097210 */ /* 0x000fc60007ffe0ff */
[----:B0-----:R-:W-:-:S04]  /*3bb0*/  FFMA R19, R18, R17, 1 ;  /* 0x3f80000012137423 */ /* 0x001fc80000000011 */
[----:B------:R-:W-:-:S04]  /*3bc0*/  FFMA R19, R18, R19, R18 ;  /* 0x0000001312137223 */ /* 0x000fc80000000012 */
[----:B------:R-:W-:-:S04]  /*3bd0*/  FFMA R18, R0, R19, RZ ;  /* 0x0000001300127223 */ /* 0x000fc800000000ff */
[----:B------:R-:W-:-:S04]  /*3be0*/  FFMA R3, R17, R18, R0 ;  /* 0x0000001211037223 */ /* 0x000fc80000000000 */
[----:B------:R-:W-:-:S04]  /*3bf0*/  FFMA R18, R19, R3, R18 ;  /* 0x0000000313127223 */ /* 0x000fc80000000012 */
[----:B------:R-:W-:-:S04]  /*3c00*/  FFMA R17, R17, R18, R0 ;  /* 0x0000001211117223 */ /* 0x000fc80000000000 */
[----:B------:R-:W-:-:S05]  /*3c10*/  FFMA R0, R19, R17, R18 ;  /* 0x0000001113007223 */ /* 0x000fca0000000012 */
[----:B------:R-:W-:-:S04]  /*3c20*/  SHF.R.U32.HI R3, RZ, 0x17, R0 ;  /* 0x00000017ff037819 */ /* 0x000fc80000011600 */
[----:B------:R-:W-:-:S04]  /*3c30*/  LOP3.LUT R10, R3, 0xff, RZ, 0xc0, !PT ;  /* 0x000000ff030a7812 */ /* 0x000fc800078ec0ff */
[----:B------:R-:W-:-:S04]  /*3c40*/  IADD3 R3, PT, PT, R10, R9, RZ ;  /* 0x000000090a037210 */ /* 0x000fc80007ffe0ff */
[----:B------:R-:W-:-:S04]  /*3c50*/  IADD3 R10, PT, PT, R3, -0x1, RZ ;  /* 0xffffffff030a7810 */ /* 0x000fc80007ffe0ff */
[----:B------:R-:W-:-:S13]  /*3c60*/  ISETP.GE.U32.AND P0, PT, R10, 0xfe, PT ;  /* 0x000000fe0a00780c */ /* 0x000fda0003f06070 */
[----:B------:R-:W-:Y:S05]  /*3c70*/  @!P0 BRA `(.L_x_67) ;  /* 0x0000000000808947 */ /* 0x000fea0003800000 */
[----:B------:R-:W-:-:S13]  /*3c80*/  ISETP.GT.AND P0, PT, R3, 0xfe, PT ;  /* 0x000000fe0300780c */ /* 0x000fda0003f04270 */
[----:B------:R-:W-:Y:S05]  /*3c90*/  @P0 BRA `(.L_x_68) ;  /* 0x00000000006c0947 */ /* 0x000fea0003800000 */
[----:B------:R-:W-:-:S13]  /*3ca0*/  ISETP.GE.AND P0, PT, R3, 0x1, PT ;  /* 0x000000010300780c */ /* 0x000fda0003f06270 */
[----:B------:R-:W-:Y:S05]  /*3cb0*/  @P0 BRA `(.L_x_69) ;  /* 0x0000000000740947 */ /* 0x000fea0003800000 */
[----:B------:R-:W-:Y:S02]  /*3cc0*/  ISETP.GE.AND P0, PT, R3, -0x18, PT ;  /* 0xffffffe80300780c */ /* 0x000fe40003f06270 */
[----:B------:R-:W-:-:S11]  /*3cd0*/  LOP3.LUT R0, R0, 0x80000000, RZ, 0xc0, !PT ;  /* 0x8000000000007812 */ /* 0x000fd600078ec0ff */
[----:B------:R-:W-:Y:S05]  /*3ce0*/  @!P0 BRA `(.L_x_69) ;  /* 0x0000000000688947 */ /* 0x000fea0003800000 */
[-CC-:B------:R-:W-:Y:S01]  /*3cf0*/  FFMA.RZ R9, R19, R17.reuse, R18.reuse ;  /* 0x0000001113097223 */ /* 0x180fe2000000c012 */
[----:B------:R-:W-:Y:S01]  /*3d00*/  IADD3 R16, PT, PT, R3, 0x20, RZ ;  /* 0x0000002003107810 */ /* 0x000fe20007ffe0ff */
[CCC-:B------:R-:W-:Y:S01]  /*3d10*/  FFMA.RP R10, R19.reuse, R17.reuse, R18.reuse ;  /* 0x00000011130a7223 */ /* 0x1c0fe20000008012 */
[----:B------:R-:W-:Y:S01]  /*3d20*/  FFMA.RM R17, R19, R17, R18 ;  /* 0x0000001113117223 */ /* 0x000fe20000004012 */
[----:B------:R-:W-:Y:S02]  /*3d30*/  ISETP.NE.AND P3, PT, R3, RZ, PT ;  /* 0x000000ff0300720c */ /* 0x000fe40003f65270 */
[----:B------:R-:W-:Y:S02]  /*3d40*/  LOP3.LUT R9, R9, 0x7fffff, RZ, 0xc0, !PT ;  /* 0x007fffff09097812 */ /* 0x000fe400078ec0ff */
[----:B------:R-:W-:Y:S02]  /*3d50*/  ISETP.NE.AND P2, PT, R3, RZ, PT ;  /* 0x000000ff0300720c */ /* 0x000fe40003f45270 */
[----:B------:R-:W-:-:S02]  /*3d60*/  LOP3.LUT R9, R9, 0x800000, RZ, 0xfc, !PT ;  /* 0x0080000009097812 */ /* 0x000fc400078efcff */
[----:B------:R-:W-:Y:S02]  /*3d70*/  IADD3 R3, PT, PT, -R3, RZ, RZ ;  /* 0x000000ff03037210 */ /* 0x000fe40007ffe1ff */
[----:B------:R-:W-:Y:S02]  /*3d80*/  SHF.L.U32 R16, R9, R16, RZ ;  /* 0x0000001009107219 */ /* 0x000fe400000006ff */
[----:B------:R-:W-:Y:S02]  /*3d90*/  FSETP.NEU.FTZ.AND P0, PT, R10, R17, PT ;  /* 0x000000110a00720b */ /* 0x000fe40003f1d000 */
[----:B------:R-:W-:Y:S02]  /*3da0*/  SEL R10, R3, RZ, P3 ;  /* 0x000000ff030a7207 */ /* 0x000fe40001800000 */
[----:B------:R-:W-:Y:S02]  /*3db0*/  ISETP.NE.AND P2, PT, R16, RZ, P2 ;  /* 0x000000ff1000720c */ /* 0x000fe40001745270 */
[----:B------:R-:W-:-:S02]  /*3dc0*/  SHF.R.U32.HI R10, RZ, R10, R9 ;  /* 0x0000000aff0a7219 */ /* 0x000fc40000011609 */
[----:B------:R-:W-:Y:S02]  /*3dd0*/  PLOP3.LUT P0, PT, P0, P2, PT, 0xf8, 0x8f ;  /* 0x00000000008f781c */ /* 0x000fe40000705f70 */
[----:B------:R-:W-:Y:S02]  /*3de0*/  SHF.R.U32.HI R9, RZ, 0x1, R10 ;  /* 0x00000001ff097819 */ /* 0x000fe4000001160a */
[----:B------:R-:W-:-:S04]  /*3df0*/  SEL R16, RZ, 0x1, !P0 ;  /* 0x00000001ff107807 */ /* 0x000fc80004000000 */
[----:B------:R-:W-:-:S04]  /*3e00*/  LOP3.LUT R3, R16, 0x1, R9, 0xf8, !PT ;  /* 0x0000000110037812 */ /* 0x000fc800078ef809 */
[----:B------:R-:W-:-:S04]  /*3e10*/  LOP3.LUT R10, R3, R10, RZ, 0xc0, !PT ;  /* 0x0000000a030a7212 */ /* 0x000fc800078ec0ff */
[----:B------:R-:W-:-:S04]  /*3e20*/  IADD3 R9, PT, PT, R9, R10, RZ ;  /* 0x0000000a09097210 */ /* 0x000fc80007ffe0ff */
[----:B------:R-:W-:Y:S01]  /*3e30*/  LOP3.LUT R0, R9, R0, RZ, 0xfc, !PT ;  /* 0x0000000009007212 */ /* 0x000fe200078efcff */
[----:B------:R-:W-:Y:S06]  /*3e40*/  BRA `(.L_x_69) ;  /* 0x0000000000107947 */ /* 0x000fec0003800000 */
.L_x_68:
[----:B------:R-:W-:-:S04]  /*3e50*/  LOP3.LUT R0, R0, 0x80000000, RZ, 0xc0, !PT ;  /* 0x8000000000007812 */ /* 0x000fc800078ec0ff */
[----:B------:R-:W-:Y:S01]  /*3e60*/  LOP3.LUT R0, R0, 0x7f800000, RZ, 0xfc, !PT ;  /* 0x7f80000000007812 */ /* 0x000fe200078efcff */
[----:B------:R-:W-:Y:S06]  /*3e70*/  BRA `(.L_x_69) ;  /* 0x0000000000047947 */ /* 0x000fec0003800000 */
.L_x_67:
[----:B------:R-:W-:-:S07]  /*3e80*/  LEA R0, R9, R0, 0x17 ;  /* 0x0000000009007211 */ /* 0x000fce00078eb8ff */
.L_x_69:
[----:B------:R-:W-:Y:S05]  /*3e90*/  BSYNC.RECONVERGENT B1 ;  /* 0x0000000000017941 */ /* 0x000fea0003800200 */
.L_x_66:
[----:B------:R-:W-:Y:S05]  /*3ea0*/  BRA `(.L_x_70) ;  /* 0x0000000000207947 */ /* 0x000fea0003800000 */
.L_x_65:
[----:B------:R-:W-:-:S04]  /*3eb0*/  LOP3.LUT R0, R0, 0x80000000, R3, 0x48, !PT ;  /* 0x8000000000007812 */ /* 0x000fc800078e4803 */
[----:B------:R-:W-:Y:S01]  /*3ec0*/  LOP3.LUT R0, R0, 0x7f800000, RZ, 0xfc, !PT ;  /* 0x7f80000000007812 */ /* 0x000fe200078efcff */
[----:B------:R-:W-:Y:S06]  /*3ed0*/  BRA `(.L_x_70) ;  /* 0x0000000000147947 */ /* 0x000fec0003800000 */
.L_x_64:
[----:B------:R-:W-:Y:S01]  /*3ee0*/  LOP3.LUT R0, R0, 0x80000000, R3, 0x48, !PT ;  /* 0x8000000000007812 */ /* 0x000fe200078e4803 */
[----:B------:R-:W-:Y:S06]  /*3ef0*/  BRA `(.L_x_70) ;  /* 0x00000000000c7947 */ /* 0x000fec0003800000 */
.L_x_63:
[----:B------:R-:W0:Y:S01]  /*3f00*/  MUFU.RSQ R0, -QNAN ;  /* 0xffc0000000007908 */ /* 0x000e220000001400 */
[----:B------:R-:W-:Y:S05]  /*3f10*/  BRA `(.L_x_70) ;  /* 0x0000000000047947 */ /* 0x000fea0003800000 */
.L_x_62:
[----:B------:R-:W-:-:S07]  /*3f20*/  FADD.FTZ R0, R3, R0 ;  /* 0x0000000003007221 */ /* 0x000fce0000010000 */
.L_x_70:
[----:B------:R-:W-:Y:S05]  /*3f30*/  BSYNC.RECONVERGENT B0 ;  /* 0x0000000000007941 */ /* 0x000fea0003800200 */
.L_x_60:
[----:B------:R-:W-:-:S04]  /*3f40*/  HFMA2 R3, -RZ, RZ, 0, 0 ;  /* 0x00000000ff037431 */ /* 0x000fc800000001ff */
[----:B0-----:R-:W-:Y:S05]  /*3f50*/  RET.REL.NODEC R2 `(monolithic_matvec_B) ;  /* 0xffffffc002287950 */ /* 0x001fea0003c3ffff */
.L_x_71:
[----:B------:R-:W-:-:S00]  /*3f60*/  BRA `(.L_x_71) ;  /* 0xfffffffc00fc7947 */ /* 0x000fc0000383ffff */
[----:B------:R-:W-:-:S00]  /*3f70*/  NOP ;  /* 0x0000000000007918 */ /* 0x000fc00000000000 */
        /* <DEDUP_REMOVED lines=8> */
.L_x_86:


//--------------------- .text.prolongate_H_smooth --------------------------
	.section	.text.prolongate_H_smooth,"ax",@progbits
	.align	128
        .global         prolongate_H_smooth
        .type           prolongate_H_smooth,@function
        .size           prolongate_H_smooth,(.L_x_88 - prolongate_H_smooth)
        .other          prolongate_H_smooth,@"STO_CUDA_ENTRY STV_DEFAULT"
prolongate_H_smooth:
.text.prolongate_H_smooth:
[----:B------:R-:W-:Y:S01]  /*0000*/  LDC R1, c[0x0][0x37c] ;  /* 0x0000df00ff017b82 */ /* 0x000fe20000000800 */
[----:B------:R-:W0:Y:S07]  /*0010*/  S2R R5, SR_TID.X ;  /* 0x0000000000057919 */ /* 0x000e2e0000002100 */
[----:B------:R-:W0:Y:S08]  /*0020*/  S2UR UR4, SR_CTAID.X ;  /* 0x00000000000479c3 */ /* 0x000e300000002500 */
[----:B------:R-:W0:Y:S08]  /*0030*/  LDC R0, c[0x0][0x360] ;  /* 0x0000d800ff007b82 */ /* 0x000e300000000800 */
[----:B------:R-:W1:Y:S01]  /*0040*/  LDC.64 R2, c[0x0][0x390] ;  /* 0x0000e400ff027b82 */ /* 0x000e620000000a00 */
[----:B0-----:R-:W-:-:S02]  /*0050*/  IMAD R0, R0, UR4, R5 ;  /* 0x0000000400007c24 */ /* 0x001fc4000f8e0205 */
[----:B-1----:R-:W-:-:S05]  /*0060*/  IMAD R5, R3, R2, RZ ;  /* 0x0000000203057224 */ /* 0x002fca00078e02ff */
[----:B------:R-:W-:-:S13]  /*0070*/  ISETP.GE.AND P0, PT, R0, R5, PT ;  /* 0x000000050000720c */ /* 0x000fda0003f06270 */
[----:B------:R-:W-:Y:S05]  /*0080*/  @P0 EXIT ;  /* 0x000000000000094d */ /* 0x000fea0003800000 */
[----:B------:R-:W-:Y:S01]  /*0090*/  IABS R7, R3 ;  /* 0x0000000300077213 */ /* 0x000fe20000000000 */
[----:B------:R-:W0:Y:S03]  /*00a0*/  LDCU.64 UR4, c[0x0][0x358] ;  /* 0x00006b00ff0477ac */ /* 0x000e260008000a00 */
        /* <DEDUP_REMOVED lines=9> */
[----:B------:R-:W-:-:S04]  /*0140*/  LOP3.LUT R4, R0, R3, RZ, 0x3c, !PT ;  /* 0x0000000300047212 */ /* 0x000fc800078e3cff */
[----:B------:R-:W-:Y:S01]  /*0150*/  ISETP.GE.AND P1, PT, R4, RZ, PT ;  /* 0x000000ff0400720c */ /* 0x000fe20003f26270 */
[----:B------:R-:W-:Y:S01]  /*0160*/  IMAD.HI.U32 R5, R5, R8, RZ ;  /* 0x0000000805057227 */ /* 0x000fe200078e00ff */
[----:B------:R-:W-:-:S04]  /*0170*/  LEA.HI R4, R2, R2, RZ, 0x1 ;  /* 0x0000000202047211 */ /* 0x000fc800078f08ff */
[----:B------:R-:W-:Y:S02]  /*0180*/  IADD3 R6, PT, PT, -R5, RZ, RZ ;  /* 0x000000ff05067210 */ /* 0x000fe40007ffe1ff */
[----:B------:R-:W-:-:S03]  /*0190*/  LEA.HI.SX32 R10, R4, 0xffffffff, 0x1f ;  /* 0xffffffff040a7811 */ /* 0x000fc600078ffaff */
[----:B------:R-:W-:Y:S01]  /*01a0*/  IMAD R6, R7, R6, R8 ;  /* 0x0000000607067224 */ /* 0x000fe200078e0208 */
[----:B------:R-:W-:-:S04]  /*01b0*/  I2FP.F32.S32 R4, R10 ;  /* 0x0000000a00047245 */ /* 0x000fc80000201400 */
[----:B------:R-:W-:-:S13]  /*01c0*/  ISETP.GT.U32.AND P2, PT, R7, R6, PT ;  /* 0x000000060700720c */ /* 0x000fda0003f44070 */
[----:B------:R-:W-:Y:S01]  /*01d0*/  @!P2 IMAD.IADD R6, R6, 0x1, -R7 ;  /* 0x000000010606a824 */ /* 0x000fe200078e0a07 */
[----:B------:R-:W-:Y:S02]  /*01e0*/  @!P2 IADD3 R5, PT, PT, R5, 0x1, RZ ;  /* 0x000000010505a810 */ /* 0x000fe40007ffe0ff */
[----:B------:R-:W-:Y:S02]  /*01f0*/  ISETP.NE.AND P2, PT, R3, RZ, PT ;  /* 0x000000ff0300720c */ /* 0x000fe40003f45270 */
[----:B------:R-:W-:-:S13]  /*0200*/  ISETP.GE.U32.AND P0, PT, R6, R7, PT ;  /* 0x000000070600720c */ /* 0x000fda0003f06070 */
[----:B------:R-:W-:-:S05]  /*0210*/  @P0 IADD3 R5, PT, PT, R5, 0x1, RZ ;  /* 0x0000000105050810 */ /* 0x000fca0007ffe0ff */
[----:B------:R-:W-:Y:S01]  /*0220*/  @!P1 IMAD.MOV R5, RZ, RZ, -R5 ;  /* 0x000000ffff059224 */ /* 0x000fe200078e0a05 */
[----:B------:R-:W-:-:S04]  /*0230*/  @!P2 LOP3.LUT R5, RZ, R3, RZ, 0x33, !PT ;  /* 0x00000003ff05a212 */ /* 0x000fc800078e33ff */
[----:B------:R-:W-:Y:S02]  /*0240*/  IADD3 R6, PT, PT, -R5, RZ, RZ ;  /* 0x000000ff05067210 */ /* 0x000fe40007ffe1ff */
[----:B------:R-:W-:-:S03]  /*0250*/  I2FP.F32.S32 R5, R5 ;  /* 0x0000000500057245 */ /* 0x000fc60000201400 */
[C---:B------:R-:W-:Y:S01]  /*0260*/  IMAD R2, R3.reuse, R6, R0 ;  /* 0x0000000603027224 */ /* 0x040fe200078e0200 */
[----:B------:R-:W-:Y:S01]  /*0270*/  LEA.HI R3, R3, R3, RZ, 0x1 ;  /* 0x0000000303037211 */ /* 0x000fe200078f08ff */
[----:B------:R-:W-:-:S03]  /*0280*/  FADD R5, R5, -0.5 ;  /* 0xbf00000005057421 */ /* 0x000fc60000000000 */
[----:B------:R-:W-:Y:S01]  /*0290*/  I2FP.F32.S32 R2, R2 ;  /* 0x0000000200027245 */ /* 0x000fe20000201400 */
[----:B------:R-:W-:Y:S01]  /*02a0*/  FMUL R5, R5, 0.5 ;  /* 0x3f00000005057820 */ /* 0x000fe20000400000 */
[----:B------:R-:W-:-:S03]  /*02b0*/  SHF.R.S32.HI R8, RZ, 0x1, R3 ;  /* 0x00000001ff087819 */ /* 0x000fc60000011403 */
[----:B------:R-:W-:Y:S01]  /*02c0*/  FADD R2, R2, -0.5 ;  /* 0xbf00000002027421 */ /* 0x000fe20000000000 */
[----:B------:R-:W-:Y:S02]  /*02d0*/  IADD3 R7, PT, PT, R8, -0x1, RZ ;  /* 0xffffffff08077810 */ /* 0x000fe40007ffe0ff */
[----:B------:R-:W-:Y:S01]  /*02e0*/  FMNMX R4, R5, R4, PT ;  /* 0x0000000405047209 */ /* 0x000fe20003800000 */
[----:B------:R-:W-:Y:S01]  /*02f0*/  FMUL R2, R2, 0.5 ;  /* 0x3f00000002027820 */ /* 0x000fe20000400000 */
[----:B------:R-:W-:Y:S02]  /*0300*/  I2FP.F32.S32 R3, R7 ;  /* 0x0000000700037245 */ /* 0x000fe40000201400 */
[----:B------:R-:W-:Y:S02]  /*0310*/  FMNMX R4, RZ, R4, !PT ;  /* 0x00000004ff047209 */ /* 0x000fe40007800000 */
[----:B------:R-:W-:Y:S02]  /*0320*/  FMNMX R2, R2, R3, PT ;  /* 0x0000000302027209 */ /* 0x000fe40003800000 */
[----:B------:R-:W1:Y:S02]  /*0330*/  F2I.TRUNC.NTZ R5, R4 ;  /* 0x0000000400057305 */ /* 0x000e64000020f100 */
[----:B------:R-:W-:-:S02]  /*0340*/  FMNMX R6, RZ, R2, !PT ;  /* 0x00000002ff067209 */ /* 0x000fc40007800000 */
[----:B------:R-:W2:Y:S04]  /*0350*/  LDC.64 R2, c[0x0][0x380] ;  /* 0x0000e000ff027b82 */ /* 0x000ea80000000a00 */
[----:B------:R-:W3:Y:S01]  /*0360*/  F2I.TRUNC.NTZ R16, R6 ;  /* 0x0000000600107305 */ /* 0x000ee2000020f100 */
[----:B-1----:R-:W-:Y:S02]  /*0370*/  VIADDMNMX R9, R5, 0x1, R10, PT ;  /* 0x0000000105097846 */ /* 0x002fe4000380010a */
[----:B---3--:R-:W-:-:S03]  /*0380*/  VIADDMNMX R7, R16, 0x1, R7, PT ;  /* 0x0000000110077846 */ /* 0x008fc60003800107 */
[C-C-:B------:R-:W-:Y:S02]  /*0390*/  IMAD R13, R8.reuse, R9, R16.reuse ;  /* 0x00000009080d7224 */ /* 0x140fe400078e0210 */
[C---:B------:R-:W-:Y:S02]  /*03a0*/  IMAD R11, R8.reuse, R5, R16 ;  /* 0x00000005080b7224 */ /* 0x040fe400078e0210 */
[----:B------:R-:W-:Y:S02]  /*03b0*/  IMAD R15, R8, R9, R7 ;  /* 0x00000009080f7224 */ /* 0x000fe400078e0207 */
[----:B--2---:R-:W-:-:S04]  /*03c0*/  IMAD.WIDE R12, R13, 0x4, R2 ;  /* 0x000000040d0c7825 */ /* 0x004fc800078e0202 */
[----:B------:R-:W-:Y:S02]  /*03d0*/  IMAD R7, R8, R5, R7 ;  /* 0x0000000508077224 */ /* 0x000fe400078e0207 */
[--C-:B------:R-:W-:Y:S01]  /*03e0*/  IMAD.WIDE R14, R15, 0x4, R2.reuse ;  /* 0x000000040f0e7825 */ /* 0x100fe200078e0202 */
[----:B0-----:R-:W2:Y:S03]  /*03f0*/  LDG.E R12, desc[UR4][R12.64] ;  /* 0x000000040c0c7981 */ /* 0x001ea6000c1e1900 */
[--C-:B------:R-:W-:Y:S02]  /*0400*/  IMAD.WIDE R8, R11, 0x4, R2.reuse ;  /* 0x000000040b087825 */ /* 0x100fe400078e0202 */
[----:B------:R-:W3:Y:S02]  /*0410*/  LDG.E R14, desc[UR4][R14.64] ;  /* 0x000000040e0e7981 */ /* 0x000ee4000c1e1900 */
[----:B------:R-:W-:-:S02]  /*0420*/  IMAD.WIDE R10, R7, 0x4, R2 ;  /* 0x00000004070a7825 */ /* 0x000fc400078e0202 */
[----:B------:R-:W4:Y:S01]  /*0430*/  LDG.E R8, desc[UR4][R8.64] ;  /* 0x0000000408087981 */ /* 0x000f22000c1e1900 */
[----:B------:R-:W-:Y:S01]  /*0440*/  I2FP.F32.S32 R7, R16 ;  /* 0x0000001000077245 */ /* 0x000fe20000201400 */
[----:B------:R-:W0:Y:S02]  /*0450*/  LDC.64 R2, c[0x0][0x388] ;  /* 0x0000e200ff027b82 */ /* 0x000e240000000a00 */
[----:B------:R-:W5:Y:S02]  /*0460*/  LDG.E R10, desc[UR4][R10.64] ;  /* 0x000000040a0a7981 */ /* 0x000f64000c1e1900 */
[----:B------:R-:W-:Y:S01]  /*0470*/  FADD R7, R6, -R7 ;  /* 0x8000000706077221 */ /* 0x000fe20000000000 */
[----:B------:R-:W-:-:S03]  /*0480*/  I2FP.F32.S32 R5, R5 ;  /* 0x0000000500057245 */ /* 0x000fc60000201400 */
[----:B------:R-:W-:Y:S02]  /*0490*/  FADD R17, -R7, 1 ;  /* 0x3f80000007117421 */ /* 0x000fe40000000100 */
[----:B------:R-:W-:Y:S01]  /*04a0*/  FADD R5, R4, -R5 ;  /* 0x8000000504057221 */ /* 0x000fe20000000000 */
[----:B0-----:R-:W-:-:S04]  /*04b0*/  IMAD.WIDE R2, R0, 0x4, R2 ;  /* 0x0000000400027825 */ /* 0x001fc800078e0202 */
[----:B--2---:R-:W-:-:S04]  /*04c0*/  FMUL R6, R12, R17 ;  /* 0x000000110c067220 */ /* 0x004fc80000400000 */
[----:B---3--:R-:W-:Y:S01]  /*04d0*/  FFMA R6, R7, R14, R6 ;  /* 0x0000000e07067223 */ /* 0x008fe20000000006 */
[----:B----4-:R-:W-:-:S03]  /*04e0*/  FMUL R17, R8, R17 ;  /* 0x0000001108117220 */ /* 0x010fc60000400000 */
[C---:B------:R-:W-:Y:S01]  /*04f0*/  FMUL R6, R5.reuse, R6 ;  /* 0x0000000605067220 */ /* 0x040fe20000400000 */
[----:B------:R-:W-:Y:S01]  /*0500*/  FADD R5, -R5, 1 ;  /* 0x3f80000005057421 */ /* 0x000fe20000000100 */
[----:B-----5:R-:W-:-:S04]  /*0510*/  FFMA R4, R7, R10, R17 ;  /* 0x0000000a07047223 */ /* 0x020fc80000000011 */
[----:B------:R-:W-:-:S05]  /*0520*/  FFMA R5, R5, R4, R6 ;  /* 0x0000000405057223 */ /* 0x000fca0000000006 */
[----:B------:R-:W-:Y:S01]  /*0530*/  STG.E desc[UR4][R2.64], R5 ;  /* 0x0000000502007986 */ /* 0x000fe2000c101904 */
[----:B------:R-:W-:Y:S05]  /*0540*/  EXIT ;  /* 0x000000000000794d */ /* 0x000fea0003800000 */
.L_x_72:
        /* <DEDUP_REMOVED lines=11> */
.L_x_88:


//--------------------- .text.prolongate_v_smooth --------------------------
	.section	.text.prolongate_v_smooth,"ax",@progbits
	.align	128
        .global         prolongate_v_smooth
        .type           prolongate_v_smooth,@function
        .size           prolongate_v_smooth,(.L_x_89 - prolongate_v_smooth)
        .other          prolongate_v_smooth,@"STO_CUDA_ENTRY STV_DEFAULT"
prolongate_v_smooth:
.text.prolongate_v_smooth:
[----:B------:R-:W-:Y:S01]  /*0000*/  LDC R1, c[0x0][0x37c] ;  /* 0x0000df00ff017b82 */ /* 0x000fe20000000800 */
[----:B------:R-:W0:Y:S07]  /*0010*/  S2R R5, SR_TID.X ;  /* 0x0000000000057919 */ /* 0x000e2e0000002100 */
[----:B------:R-:W0:Y:S08]  /*0020*/  S2UR UR4, SR_CTAID.X ;  /* 0x00000000000479c3 */ /* 0x000e300000002500 */
[----:B------:R-:W0:Y:S08]  /*0030*/  LDC R0, c[0x0][0x360] ;  /* 0x0000d800ff007b82 */ /* 0x000e300000000800 */
[----:B------:R-:W1:Y:S01]  /*0040*/  LDC.64 R2, c[0x0][0x390] ;  /* 0x0000e400ff027b82 */ /* 0x000e620000000a00 */
[----:B0-----:R-:W-:-:S02]  /*0050*/  IMAD R0, R0, UR4, R5 ;  /* 0x0000000400007c24 */ /* 0x001fc4000f8e0205 */
[----:B-1----:R-:W-:-:S05]  /*0060*/  IMAD R5, R3, R2, R3 ;  /* 0x0000000203057224 */ /* 0x002fca00078e0203 */
[----:B------:R-:W-:-:S13]  /*0070*/  ISETP.GE.AND P0, PT, R0, R5, PT ;  /* 0x000000050000720c */ /* 0x000fda0003f06270 */
[----:B------:R-:W-:Y:S05]  /*0080*/  @P0 EXIT ;  /* 0x000000000000094d */ /* 0x000fea0003800000 */
[----:B------:R-:W-:Y:S01]  /*0090*/  IABS R7, R3 ;  /* 0x0000000300077213 */ /* 0x000fe20000000000 */
[----:B------:R-:W0:Y:S01]  /*00a0*/  LDCU.64 UR4, c[0x0][0x358] ;  /* 0x00006b00ff0477ac */ /* 0x000e220008000a00 */
[----:B------:R-:W-:Y:S02]  /*00b0*/  LEA.HI R2, R2, R2, RZ, 0x1 ;  /* 0x0000000202027211 */ /* 0x000fe400078f08ff */
[----:B------:R-:W1:Y:S08]  /*00c0*/  I2F.RP R6, R7 ;  /* 0x0000000700067306 */ /* 0x000e700000209400 */
[----:B-1----:R-:W1:Y:S02]  /*00d0*/  MUFU.RCP R6, R6 ;  /* 0x0000000600067308 */ /* 0x002e640000001000 */
[----:B-1----:R-:W-:-:S06]  /*00e0*/  IADD3 R4, PT, PT, R6, 0xffffffe, RZ ;  /* 0x0ffffffe06047810 */ /* 0x002fcc0007ffe0ff */
[----:B------:R1:W2:Y:S02]  /*00f0*/  F2I.FTZ.U32.TRUNC.NTZ R5, R4 ;  /* 0x0000000400057305 */ /* 0x0002a4000021f000 */
[----:B-1----:R-:W-:Y:S01]  /*0100*/  IMAD.MOV.U32 R4, RZ, RZ, RZ ;  /* 0x000000ffff047224 */ /* 0x002fe200078e00ff */
[----:B--2---:R-:W-:-:S05]  /*0110*/  IADD3 R8, PT, PT, RZ, -R5, RZ ;  /* 0x80000005ff087210 */ /* 0x004fca0007ffe0ff */
[----:B------:R-:W-:Y:S01]  /*0120*/  IMAD R9, R8, R7, RZ ;  /* 0x0000000708097224 */ /* 0x000fe200078e02ff */
[----:B------:R-:W-:-:S03]  /*0130*/  IABS R8, R0 ;  /* 0x0000000000087213 */ /* 0x000fc60000000000 */
[----:B------:R-:W-:Y:S01]  /*0140*/  IMAD.HI.U32 R5, R5, R9, R4 ;  /* 0x0000000905057227 */ /* 0x000fe200078e0004 */
[----:B------:R-:W-:-:S04]  /*0150*/  LOP3.LUT R4, R0, R3, RZ, 0x3c, !PT ;  /* 0x0000000300047212 */ /* 0x000fc800078e3cff */
[----:B------:R-:W-:Y:S01]  /*0160*/  ISETP.GE.AND P1, PT, R4, RZ, PT ;  /* 0x000000ff0400720c */ /* 0x000fe20003f26270 */
[----:B------:R-:W-:-:S05]  /*0170*/  IMAD.HI.U32 R5, R5, R8, RZ ;  /* 0x0000000805057227 */ /* 0x000fca00078e00ff */
[----:B------:R-:W-:-:S05]  /*0180*/  IADD3 R6, PT, PT, -R5, RZ, RZ ;  /* 0x000000ff05067210 */ /* 0x000fca0007ffe1ff */
[----:B------:R-:W-:Y:S01]  /*0190*/  IMAD R6, R7, R6, R8 ;  /* 0x0000000607067224 */ /* 0x000fe200078e0208 */
[----:B------:R-:W-:-:S04]  /*01a0*/  SHF.R.S32.HI R8, RZ, 0x1, R2 ;  /* 0x00000001ff087819 */ /* 0x000fc80000011402 */
        /* <DEDUP_REMOVED lines=12> */
[----:B------:R-:W-:Y:S01]  /*0270*/  FMUL R5, R5, 0.5 ;  /* 0x3f00000005057820 */ /* 0x000fe20000400000 */
[----:B------:R-:W-:Y:S02]  /*0280*/  I2FP.F32.S32 R4, R8 ;  /* 0x0000000800047245 */ /* 0x000fe40000201400 */
[----:B------:R-:W-:Y:S02]  /*0290*/  I2FP.F32.S32 R2, R2 ;  /* 0x0000000200027245 */ /* 0x000fe40000201400 */
[----:B------:R-:W-:Y:S02]  /*02a0*/  SHF.R.S32.HI R10, RZ, 0x1, R3 ;  /* 0x00000001ff0a7819 */ /* 0x000fe40000011403 */
[----:B------:R-:W-:Y:S01]  /*02b0*/  FMNMX R4, R5, R4, PT ;  /* 0x0000000405047209 */ /* 0x000fe20003800000 */
[----:B------:R-:W-:Y:S01]  /*02c0*/  FADD R2, R2, -0.5 ;  /* 0xbf00000002027421 */ /* 0x000fe20000000000 */
[----:B------:R-:W-:-:S02]  /*02d0*/  IADD3 R7, PT, PT, R10, -0x1, RZ ;  /* 0xffffffff0a077810 */ /* 0x000fc40007ffe0ff */
[----:B------:R-:W-:Y:S01]  /*02e0*/  FMNMX R4, RZ, R4, !PT ;  /* 0x00000004ff047209 */ /* 0x000fe20007800000 */
[----:B------:R-:W-:Y:S01]  /*02f0*/  FMUL R2, R2, 0.5 ;  /* 0x3f00000002027820 */ /* 0x000fe20000400000 */
[----:B------:R-:W-:Y:S02]  /*0300*/  I2FP.F32.S32 R3, R7 ;  /* 0x0000000700037245 */ /* 0x000fe40000201400 */
[----:B------:R-:W1:Y:S02]  /*0310*/  F2I.TRUNC.NTZ R5, R4 ;  /* 0x0000000400057305 */ /* 0x000e64000020f100 */
[----:B------:R-:W-:-:S04]  /*0320*/  FMNMX R2, R2, R3, PT ;  /* 0x0000000302027209 */ /* 0x000fc80003800000 */
[----:B------:R-:W-:Y:S02]  /*0330*/  FMNMX R6, RZ, R2, !PT ;  /* 0x00000002ff067209 */ /* 0x000fe40007800000 */
[----:B------:R-:W2:Y:S02]  /*0340*/  LDC.64 R2, c[0x0][0x380] ;  /* 0x0000e000ff027b82 */ /* 0x000ea40000000a00 */
[----:B------:R-:W3:Y:S01]  /*0350*/  F2I.TRUNC.NTZ R16, R6 ;  /* 0x0000000600107305 */ /* 0x000ee2000020f100 */
[----:B-1----:R-:W-:Y:S02]  /*0360*/  VIADDMNMX R9, R5, 0x1, R8, PT ;  /* 0x0000000105097846 */ /* 0x002fe40003800108 */
[----:B---3--:R-:W-:-:S03]  /*0370*/  VIADDMNMX R7, R16, 0x1, R7, PT ;  /* 0x0000000110077846 */ /* 0x008fc60003800107 */
[C-C-:B------:R-:W-:Y:S02]  /*0380*/  IMAD R13, R10.reuse, R9, R16.reuse ;  /* 0x000000090a0d7224 */ /* 0x140fe400078e0210 */
[C---:B------:R-:W-:Y:S02]  /*0390*/  IMAD R11, R10.reuse, R5, R16 ;  /* 0x000000050a0b7224 */ /* 0x040fe400078e0210 */
[----:B------:R-:W-:Y:S02]  /*03a0*/  IMAD R15, R10, R9, R7 ;  /* 0x000000090a0f7224 */ /* 0x000fe400078e0207 */
[----:B--2---:R-:W-:-:S04]  /*03b0*/  IMAD.WIDE R12, R13, 0x4, R2 ;  /* 0x000000040d0c7825 */ /* 0x004fc800078e0202 */
[----:B------:R-:W-:Y:S02]  /*03c0*/  IMAD.WIDE R14, R15, 0x4, R2 ;  /* 0x000000040f0e7825 */ /* 0x000fe400078e0202 */
[----:B0-----:R-:W2:Y:S02]  /*03d0*/  LDG.E R12, desc[UR4][R12.64] ;  /* 0x000000040c0c7981 */ /* 0x001ea4000c1e1900 */
[----:B------:R-:W-:Y:S02]  /*03e0*/  IMAD R7, R10, R5, R7 ;  /* 0x000000050a077224 */ /* 0x000fe400078e0207 */
[--C-:B------:R-:W-:Y:S01]  /*03f0*/  IMAD.WIDE R8, R11, 0x4, R2.reuse ;  /* 0x000000040b087825 */ /* 0x100fe200078e0202 */
[----:B------:R-:W3:Y:S03]  /*0400*/  LDG.E R14, desc[UR4][R14.64] ;  /* 0x000000040e0e7981 */ /* 0x000ee6000c1e1900 */
        /* <DEDUP_REMOVED lines=19> */
.L_x_73:
        /* <DEDUP_REMOVED lines=12> */
.L_x_89:


//--------------------- .text.prolongate_u_smooth --------------------------
	.section	.text.prolongate_u_smooth,"ax",@progbits
	.align	128
        .global         prolongate_u_smooth
        .type           prolongate_u_smooth,@function
        .size           prolongate_u_smooth,(.L_x_90 - prolongate_u_smooth)
        .other          prolongate_u_smooth,@"STO_CUDA_ENTRY STV_DEFAULT"
prolongate_u_smooth:
.text.prolongate_u_smooth:
        /* <DEDUP_REMOVED lines=9> */
[C---:B------:R-:W-:Y:S01]  /*0090*/  IADD3 R7, PT, PT, R3.reuse, 0x1, RZ ;  /* 0x0000000103077810 */ /* 0x040fe20007ffe0ff */
[----:B------:R-:W0:Y:S01]  /*00a0*/  LDCU.64 UR4, c[0x0][0x358] ;  /* 0x00006b00ff0477ac */ /* 0x000e220008000a00 */
[----:B------:R-:W-:Y:S02]  /*00b0*/  IABS R10, R0 ;  /* 0x00000000000a7213 */ /* 0x000fe40000000000 */
[-C--:B------:R-:W-:Y:S02]  /*00c0*/  IABS R9, R7.reuse ;  /* 0x0000000700097213 */ /* 0x080fe40000000000 */
[----:B------:R-:W-:Y:S02]  /*00d0*/  IABS R12, R7 ;  /* 0x00000007000c7213 */ /* 0x000fe40000000000 */
[----:B------:R-:W1:Y:S01]  /*00e0*/  I2F.RP R6, R9 ;  /* 0x0000000900067306 */ /* 0x000e620000209400 */
[----:B------:R-:W-:Y:S02]  /*00f0*/  LEA.HI R2, R2, R2, RZ, 0x1 ;  /* 0x0000000202027211 */ /* 0x000fe400078f08ff */
[----:B------:R-:W-:-:S05]  /*0100*/  LEA.HI R3, R3, R3, RZ, 0x1 ;  /* 0x0000000303037211 */ /* 0x000fca00078f08ff */
[----:B-1----:R-:W1:Y:S02]  /*0110*/  MUFU.RCP R6, R6 ;  /* 0x0000000600067308 */ /* 0x002e640000001000 */
[----:B-1----:R-:W-:Y:S02]  /*0120*/  IADD3 R4, PT, PT, R6, 0xffffffe, RZ ;  /* 0x0ffffffe06047810 */ /* 0x002fe40007ffe0ff */
[----:B------:R-:W-:-:S04]  /*0130*/  IADD3 R6, PT, PT, RZ, -R12, RZ ;  /* 0x8000000cff067210 */ /* 0x000fc80007ffe0ff */
[----:B------:R1:W2:Y:S02]  /*0140*/  F2I.FTZ.U32.TRUNC.NTZ R5, R4 ;  /* 0x0000000400057305 */ /* 0x0002a4000021f000 */
[----:B-1----:R-:W-:Y:S02]  /*0150*/  IMAD.MOV.U32 R4, RZ, RZ, RZ ;  /* 0x000000ffff047224 */ /* 0x002fe400078e00ff */
[----:B--2---:R-:W-:-:S04]  /*0160*/  IMAD.MOV R8, RZ, RZ, -R5 ;  /* 0x000000ffff087224 */ /* 0x004fc800078e0a05 */
[----:B------:R-:W-:Y:S01]  /*0170*/  IMAD R11, R8, R9, RZ ;  /* 0x00000009080b7224 */ /* 0x000fe200078e02ff */
[----:B------:R-:W-:Y:S02]  /*0180*/  MOV R8, R10 ;  /* 0x0000000a00087202 */ /* 0x000fe40000000f00 */
[----:B------:R-:W-:Y:S01]  /*0190*/  LEA.HI.SX32 R10, R2, 0xffffffff, 0x1f ;  /* 0xffffffff020a7811 */ /* 0x000fe200078ffaff */
[----:B------:R-:W-:-:S06]  /*01a0*/  IMAD.HI.U32 R5, R5, R11, R4 ;  /* 0x0000000b05057227 */ /* 0x000fcc00078e0004 */
[----:B------:R-:W-:-:S04]  /*01b0*/  IMAD.HI.U32 R5, R5, R8, RZ ;  /* 0x0000000805057227 */ /* 0x000fc800078e00ff */
[----:B------:R-:W-:Y:S01]  /*01c0*/  IMAD R4, R5, R6, R8 ;  /* 0x0000000605047224 */ /* 0x000fe200078e0208 */
[----:B------:R-:W-:-:S04]  /*01d0*/  SHF.R.S32.HI R8, RZ, 0x1, R3 ;  /* 0x00000001ff087819 */ /* 0x000fc80000011403 */
[----:B------:R-:W-:Y:S02]  /*01e0*/  ISETP.GT.U32.AND P2, PT, R9, R4, PT ;  /* 0x000000040900720c */ /* 0x000fe40003f44070 */
[----:B------:R-:W-:-:S11]  /*01f0*/  I2FP.F32.S32 R2, R8 ;  /* 0x0000000800027245 */ /* 0x000fd60000201400 */
[----:B------:R-:W-:Y:S01]  /*0200*/  @!P2 IMAD.IADD R4, R4, 0x1, -R9 ;  /* 0x000000010404a824 */ /* 0x000fe200078e0a09 */
[----:B------:R-:W-:Y:S02]  /*0210*/  @!P2 IADD3 R5, PT, PT, R5, 0x1, RZ ;  /* 0x000000010505a810 */ /* 0x000fe40007ffe0ff */
[----:B------:R-:W-:Y:S02]  /*0220*/  ISETP.NE.AND P2, PT, R7, RZ, PT ;  /* 0x000000ff0700720c */ /* 0x000fe40003f45270 */
[----:B------:R-:W-:Y:S02]  /*0230*/  ISETP.GE.U32.AND P0, PT, R4, R9, PT ;  /* 0x000000090400720c */ /* 0x000fe40003f06070 */
[----:B------:R-:W-:-:S04]  /*0240*/  LOP3.LUT R4, R0, R7, RZ, 0x3c, !PT ;  /* 0x0000000700047212 */ /* 0x000fc800078e3cff */
[----:B------:R-:W-:-:S07]  /*0250*/  ISETP.GE.AND P1, PT, R4, RZ, PT ;  /* 0x000000ff0400720c */ /* 0x000fce0003f26270 */
[----:B------:R-:W-:-:S06]  /*0260*/  @P0 VIADD R5, R5, 0x1 ;  /* 0x0000000105050836 */ /* 0x000fcc0000000000 */
[----:B------:R-:W-:Y:S02]  /*0270*/  @!P1 IADD3 R5, PT, PT, -R5, RZ, RZ ;  /* 0x000000ff05059210 */ /* 0x000fe40007ffe1ff */
[----:B------:R-:W-:-:S04]  /*0280*/  @!P2 LOP3.LUT R5, RZ, R7, RZ, 0x33, !PT ;  /* 0x00000007ff05a212 */ /* 0x000fc800078e33ff */
[----:B------:R-:W-:Y:S01]  /*0290*/  I2FP.F32.S32 R4, R5 ;  /* 0x0000000500047245 */ /* 0x000fe20000201400 */
[----:B------:R-:W-:-:S04]  /*02a0*/  IMAD.MOV R5, RZ, RZ, -R5 ;  /* 0x000000ffff057224 */ /* 0x000fc800078e0a05 */
[----:B------:R-:W-:Y:S01]  /*02b0*/  FADD R4, R4, -0.5 ;  /* 0xbf00000004047421 */ /* 0x000fe20000000000 */
[----:B------:R-:W-:Y:S01]  /*02c0*/  IMAD R7, R7, R5, R0 ;  /* 0x0000000507077224 */ /* 0x000fe200078e0200 */
[----:B------:R-:W-:Y:S02]  /*02d0*/  I2FP.F32.S32 R5, R10 ;  /* 0x0000000a00057245 */ /* 0x000fe40000201400 */
[----:B------:R-:W-:Y:S02]  /*02e0*/  FMUL R4, R4, 0.5 ;  /* 0x3f00000004047820 */ /* 0x000fe40000400000 */
[----:B------:R-:W-:-:S03]  /*02f0*/  I2FP.F32.S32 R7, R7 ;  /* 0x0000000700077245 */ /* 0x000fc60000201400 */
[----:B------:R-:W-:Y:S02]  /*0300*/  FMNMX R4, R4, R5, PT ;  /* 0x0000000504047209 */ /* 0x000fe40003800000 */
[----:B------:R-:W-:Y:S02]  /*0310*/  FMUL R7, R7, 0.5 ;  /* 0x3f00000007077820 */ /* 0x000fe40000400000 */
[----:B------:R-:W-:-:S03]  /*0320*/  FMNMX R4, RZ, R4, !PT ;  /* 0x00000004ff047209 */ /* 0x000fc60007800000 */
[----:B------:R-:W-:Y:S01]  /*0330*/  FMNMX R2, R7, R2, PT ;  /* 0x0000000207027209 */ /* 0x000fe20003800000 */
[----:B------:R-:W1:Y:S03]  /*0340*/  F2I.TRUNC.NTZ R5, R4 ;  /* 0x0000000400057305 */ /* 0x000e66000020f100 */
[----:B------:R-:W-:Y:S02]  /*0350*/  FMNMX R6, RZ, R2, !PT ;  /* 0x00000002ff067209 */ /* 0x000fe40007800000 */
[----:B------:R-:W2:Y:S03]  /*0360*/  LDC.64 R2, c[0x0][0x380] ;  /* 0x0000e000ff027b82 */ /* 0x000ea60000000a00 */
[----:B------:R-:W3:Y:S01]  /*0370*/  F2I.TRUNC.NTZ R7, R6 ;  /* 0x0000000600077305 */ /* 0x000ee2000020f100 */
[----:B-1----:R-:W-:-:S05]  /*0380*/  VIADDMNMX R9, R5, 0x1, R10, PT ;  /* 0x0000000105097846 */ /* 0x002fca000380010a */
[C---:B------:R-:W-:Y:S02]  /*0390*/  IMAD R10, R8.reuse, R9, R9 ;  /* 0x00000009080a7224 */ /* 0x040fe400078e0209 */
[----:B------:R-:W-:Y:S01]  /*03a0*/  IMAD R9, R8, R5, R5 ;  /* 0x0000000508097224 */ /* 0x000fe200078e0205 */
[C---:B---3--:R-:W-:Y:S02]  /*03b0*/  VIADDMNMX R8, R7.reuse, 0x1, R8, PT ;  /* 0x0000000107087846 */ /* 0x048fe40003800108 */
[CC--:B------:R-:W-:Y:S01]  /*03c0*/  IADD3 R13, PT, PT, R7.reuse, R10.reuse, RZ ;  /* 0x0000000a070d7210 */ /* 0x0c0fe20007ffe0ff */
[--C-:B------:R-:W-:Y:S01]  /*03d0*/  IMAD.IADD R11, R7, 0x1, R9.reuse ;  /* 0x00000001070b7824 */ /* 0x100fe200078e0209 */
[C---:B------:R-:W-:Y:S01]  /*03e0*/  IADD3 R15, PT, PT, R8.reuse, R10, RZ ;  /* 0x0000000a080f7210 */ /* 0x040fe20007ffe0ff */
[----:B------:R-:W-:Y:S02]  /*03f0*/  IMAD.IADD R17, R8, 0x1, R9 ;  /* 0x0000000108117824 */ /* 0x000fe400078e0209 */
[----:B--2---:R-:W-:-:S04]  /*0400*/  IMAD.WIDE R12, R13, 0x4, R2 ;  /* 0x000000040d0c7825 */ /* 0x004fc800078e0202 */
[--C-:B------:R-:W-:Y:S02]  /*0410*/  IMAD.WIDE R14, R15, 0x4, R2.reuse ;  /* 0x000000040f0e7825 */ /* 0x100fe400078e0202 */
[----:B0-----:R-:W2:Y:S02]  /*0420*/  LDG.E R12, desc[UR4][R12.64] ;  /* 0x000000040c0c7981 */ /* 0x001ea4000c1e1900 */
[--C-:B------:R-:W-:Y:S02]  /*0430*/  IMAD.WIDE R8, R11, 0x4, R2.reuse ;  /* 0x000000040b087825 */ /* 0x100fe400078e0202 */
[----:B------:R-:W3:Y:S02]  /*0440*/  LDG.E R14, desc[UR4][R14.64] ;  /* 0x000000040e0e7981 */ /* 0x000ee4000c1e1900 */
[----:B------:R-:W-:Y:S02]  /*0450*/  IMAD.WIDE R10, R17, 0x4, R2 ;  /* 0x00000004110a7825 */ /* 0x000fe400078e0202 */
        /* <DEDUP_REMOVED lines=18> */
.L_x_74:
        /* <DEDUP_REMOVED lines=16> */
.L_x_90:


//--------------------- .text.prolongate_v        --------------------------
	.section	.text.prolongate_v,"ax",@progbits
	.align	128
        .global         prolongate_v
        .type           prolongate_v,@function
        .size           prolongate_v,(.L_x_91 - prolongate_v)
        .other          prolongate_v,@"STO_CUDA_ENTRY STV_DEFAULT"
prolongate_v:
.text.prolongate_v:
        /* <DEDUP_REMOVED lines=10> */
[----:B------:R-:W0:Y:S03]  /*00a0*/  LDCU.64 UR4, c[0x0][0x358] ;  /* 0x00006b00ff0477ac */ /* 0x000e260008000a00 */
[----:B------:R-:W1:Y:S08]  /*00b0*/  I2F.RP R6, R7 ;  /* 0x0000000700067306 */ /* 0x000e700000209400 */
[----:B-1----:R-:W1:Y:S02]  /*00c0*/  MUFU.RCP R6, R6 ;  /* 0x0000000600067308 */ /* 0x002e640000001000 */
[----:B-1----:R-:W-:-:S06]  /*00d0*/  VIADD R4, R6, 0xffffffe ;  /* 0x0ffffffe06047836 */ /* 0x002fcc0000000000 */
[----:B------:R1:W2:Y:S02]  /*00e0*/  F2I.FTZ.U32.TRUNC.NTZ R5, R4 ;  /* 0x0000000400057305 */ /* 0x0002a4000021f000 */
[----:B-1----:R-:W-:Y:S02]  /*00f0*/  IMAD.MOV.U32 R4, RZ, RZ, RZ ;  /* 0x000000ffff047224 */ /* 0x002fe400078e00ff */
[----:B--2---:R-:W-:-:S04]  /*0100*/  IMAD.MOV R8, RZ, RZ, -R5 ;  /* 0x000000ffff087224 */ /* 0x004fc800078e0a05 */
[----:B------:R-:W-:Y:S01]  /*0110*/  IMAD R9, R8, R7, RZ ;  /* 0x0000000708097224 */ /* 0x000fe200078e02ff */
[----:B------:R-:W-:-:S03]  /*0120*/  IABS R8, R0 ;  /* 0x0000000000087213 */ /* 0x000fc60000000000 */
[----:B------:R-:W-:Y:S01]  /*0130*/  IMAD.HI.U32 R5, R5, R9, R4 ;  /* 0x0000000905057227 */ /* 0x000fe200078e0004 */
[----:B------:R-:W-:-:S04]  /*0140*/  LOP3.LUT R4, R0, R3, RZ, 0x3c, !PT ;  /* 0x0000000300047212 */ /* 0x000fc800078e3cff */
[----:B------:R-:W-:Y:S01]  /*0150*/  ISETP.GE.AND P1, PT, R4, RZ, PT ;  /* 0x000000ff0400720c */ /* 0x000fe20003f26270 */
[----:B------:R-:W-:-:S05]  /*0160*/  IMAD.HI.U32 R5, R5, R8, RZ ;  /* 0x0000000805057227 */ /* 0x000fca00078e00ff */
[----:B------:R-:W-:-:S05]  /*0170*/  IADD3 R6, PT, PT, -R5, RZ, RZ ;  /* 0x000000ff05067210 */ /* 0x000fca0007ffe1ff */
[----:B------:R-:W-:-:S05]  /*0180*/  IMAD R6, R7, R6, R8 ;  /* 0x0000000607067224 */ /* 0x000fca00078e0208 */
[----:B------:R-:W-:-:S13]  /*0190*/  ISETP.GT.U32.AND P2, PT, R7, R6, PT ;  /* 0x000000060700720c */ /* 0x000fda0003f44070 */
[----:B------:R-:W-:Y:S02]  /*01a0*/  @!P2 IMAD.IADD R6, R6, 0x1, -R7 ;  /* 0x000000010606a824 */ /* 0x000fe400078e0a07 */
[----:B------:R-:W-:Y:S01]  /*01b0*/  @!P2 VIADD R5, R5, 0x1 ;  /* 0x000000010505a836 */ /* 0x000fe20000000000 */
[----:B------:R-:W-:Y:S02]  /*01c0*/  ISETP.NE.AND P2, PT, R3, RZ, PT ;  /* 0x000000ff0300720c */ /* 0x000fe40003f45270 */
[----:B------:R-:W-:-:S13]  /*01d0*/  ISETP.GE.U32.AND P0, PT, R6, R7, PT ;  /* 0x000000070600720c */ /* 0x000fda0003f06070 */
[----:B------:R-:W-:-:S05]  /*01e0*/  @P0 IADD3 R5, PT, PT, R5, 0x1, RZ ;  /* 0x0000000105050810 */ /* 0x000fca0007ffe0ff */
[----:B------:R-:W-:Y:S01]  /*01f0*/  @!P1 IMAD.MOV R5, RZ, RZ, -R5 ;  /* 0x000000ffff059224 */ /* 0x000fe200078e0a05 */
[----:B------:R-:W-:-:S04]  /*0200*/  @!P2 LOP3.LUT R5, RZ, R3, RZ, 0x33, !PT ;  /* 0x00000003ff05a212 */ /* 0x000fc800078e33ff */
[C---:B------:R-:W-:Y:S02]  /*0210*/  LOP3.LUT R6, R5.reuse, 0x1, RZ, 0xc0, !PT ;  /* 0x0000000105067812 */ /* 0x040fe400078ec0ff */
[C---:B------:R-:W-:Y:S02]  /*0220*/  IADD3 R4, PT, PT, -R5.reuse, RZ, RZ ;  /* 0x000000ff05047210 */ /* 0x040fe40007ffe1ff */
[----:B------:R-:W-:Y:S02]  /*0230*/  ISETP.NE.U32.AND P0, PT, R6, 0x1, PT ;  /* 0x000000010600780c */ /* 0x000fe40003f05070 */
[----:B------:R-:W-:Y:S01]  /*0240*/  LEA.HI R5, R5, R5, RZ, 0x1 ;  /* 0x0000000505057211 */ /* 0x000fe200078f08ff */
[----:B------:R-:W-:-:S03]  /*0250*/  IMAD R4, R3, R4, R0 ;  /* 0x0000000403047224 */ /* 0x000fc600078e0200 */
[----:B------:R-:W-:Y:S02]  /*0260*/  SHF.R.S32.HI R6, RZ, 0x1, R5 ;  /* 0x00000001ff067819 */ /* 0x000fe40000011405 */
[----:B------:R-:W-:-:S04]  /*0270*/  LEA.HI R4, R4, R4, RZ, 0x1 ;  /* 0x0000000404047211 */ /* 0x000fc800078f08ff */
[----:B------:R-:W-:Y:S01]  /*0280*/  SHF.R.S32.HI R7, RZ, 0x1, R4 ;  /* 0x00000001ff077819 */ /* 0x000fe20000011404 */
[----:B0-----:R-:W-:Y:S06]  /*0290*/  @!P0 BRA `(.L_x_75) ;  /* 0x0000000000288947 */ /* 0x001fec0003800000 */
[----:B------:R-:W0:Y:S01]  /*02a0*/  LDC.64 R4, c[0x0][0x380] ;  /* 0x0000e000ff047b82 */ /* 0x000e220000000a00 */
[----:B------:R-:W-:-:S04]  /*02b0*/  LEA.HI R3, R3, R3, RZ, 0x1 ;  /* 0x0000000303037211 */ /* 0x000fc800078f08ff */
[----:B------:R-:W-:-:S05]  /*02c0*/  SHF.R.S32.HI R3, RZ, 0x1, R3 ;  /* 0x00000001ff037819 */ /* 0x000fca0000011403 */
[----:B------:R-:W-:-:S04]  /*02d0*/  IMAD R3, R6, R3, R7 ;  /* 0x0000000306037224 */ /* 0x000fc800078e0207 */
[----:B0-----:R-:W-:Y:S02]  /*02e0*/  IMAD.WIDE R2, R3, 0x4, R4 ;  /* 0x0000000403027825 */ /* 0x001fe400078e0204 */
[----:B------:R-:W0:Y:S04]  /*02f0*/  LDC.64 R4, c[0x0][0x388] ;  /* 0x0000e200ff047b82 */ /* 0x000e280000000a00 */
[----:B------:R-:W2:Y:S01]  /*0300*/  LDG.E R3, desc[UR4][R2.64] ;  /* 0x0000000402037981 */ /* 0x000ea2000c1e1900 */
[----:B0-----:R-:W-:-:S05]  /*0310*/  IMAD.WIDE R4, R0, 0x4, R4 ;  /* 0x0000000400047825 */ /* 0x001fca00078e0204 */
[----:B--2---:R-:W-:Y:S01]  /*0320*/  STG.E desc[UR4][R4.64], R3 ;  /* 0x0000000304007986 */ /* 0x004fe2000c101904 */
[----:B------:R-:W-:Y:S05]  /*0330*/  EXIT ;  /* 0x000000000000794d */ /* 0x000fea0003800000 */
.L_x_75:
[----:B------:R-:W-:-:S04]  /*0340*/  LEA.HI R2, R2, R2, RZ, 0x1 ;  /* 0x0000000202027211 */ /* 0x000fc800078f08ff */
[----:B------:R-:W-:-:S04]  /*0350*/  SHF.R.S32.HI R2, RZ, 0x1, R2 ;  /* 0x00000001ff027819 */ /* 0x000fc80000011402 */
[----:B------:R-:W-:-:S13]  /*0360*/  ISETP.GE.AND P0, PT, R6, R2, PT ;  /* 0x000000020600720c */ /* 0x000fda0003f06270 */
[----:B------:R-:W-:Y:S05]  /*0370*/  @P0 BRA `(.L_x_76) ;  /* 0x0000000000380947 */ /* 0x000fea0003800000 */
[----:B------:R-:W0:Y:S01]  /*0380*/  LDC.64 R4, c[0x0][0x380] ;  /* 0x0000e000ff047b82 */ /* 0x000e220000000a00 */
[----:B------:R-:W-:-:S04]  /*0390*/  LEA.HI R3, R3, R3, RZ, 0x1 ;  /* 0x0000000303037211 */ /* 0x000fc800078f08ff */
[----:B------:R-:W-:-:S05]  /*03a0*/  SHF.R.S32.HI R3, RZ, 0x1, R3 ;  /* 0x00000001ff037819 */ /* 0x000fca0000011403 */
[----:B------:R-:W-:-:S04]  /*03b0*/  IMAD R7, R6, R3, R7 ;  /* 0x0000000306077224 */ /* 0x000fc800078e0207 */
[----:B0-----:R-:W-:Y:S02]  /*03c0*/  IMAD.WIDE R4, R7, 0x4, R4 ;  /* 0x0000000407047825 */ /* 0x001fe400078e0204 */
[----:B------:R-:W0:Y:S02]  /*03d0*/  LDC.64 R6, c[0x0][0x388] ;  /* 0x0000e200ff067b82 */ /* 0x000e240000000a00 */
[----:B------:R-:W-:Y:S02]  /*03e0*/  IMAD.WIDE R2, R3, 0x4, R4 ;  /* 0x0000000403027825 */ /* 0x000fe400078e0204 */
[----:B------:R-:W2:Y:S04]  /*03f0*/  LDG.E R4, desc[UR4][R4.64] ;  /* 0x0000000404047981 */ /* 0x000ea8000c1e1900 */
[----:B------:R-:W2:Y:S01]  /*0400*/  LDG.E R3, desc[UR4][R2.64] ;  /* 0x0000000402037981 */ /* 0x000ea2000c1e1900 */
[----:B0-----:R-:W-:-:S04]  /*0410*/  IMAD.WIDE R6, R0, 0x4, R6 ;  /* 0x0000000400067825 */ /* 0x001fc800078e0206 */
[----:B--2---:R-:W-:-:S04]  /*0420*/  FADD R8, R4, R3 ;  /* 0x0000000304087221 */ /* 0x004fc80000000000 */
[----:B------:R-:W-:-:S05]  /*0430*/  FMUL R9, R8, 0.5 ;  /* 0x3f00000008097820 */ /* 0x000fca0000400000 */
[----:B------:R-:W-:Y:S01]  /*0440*/  STG.E desc[UR4][R6.64], R9 ;  /* 0x0000000906007986 */ /* 0x000fe2000c101904 */
[----:B------:R-:W-:Y:S05]  /*0450*/  EXIT ;  /* 0x000000000000794d */ /* 0x000fea0003800000 */
.L_x_76:
        /* <DEDUP_REMOVED lines=10> */
.L_x_77:
        /* <DEDUP_REMOVED lines=16> */
.L_x_91:


//--------------------- .text.restrict_v          --------------------------
	.section	.text.restrict_v,"ax",@progbits
	.align	128
        .global         restrict_v
        .type           restrict_v,@function
        .size           restrict_v,(.L_x_92 - restrict_v)
        .other          restrict_v,@"STO_CUDA_ENTRY STV_DEFAULT"
restrict_v:
.text.restrict_v:
        /* <DEDUP_REMOVED lines=15> */
[----:B-1----:R-:W-:Y:S02]  /*00f0*/  HFMA2 R4, -RZ, RZ, 0, 0 ;  /* 0x00000000ff047431 */ /* 0x002fe400000001ff */
[----:B--2---:R-:W-:-:S04]  /*0100*/  IMAD.MOV R6, RZ, RZ, -R5 ;  /* 0x000000ffff067224 */ /* 0x004fc800078e0a05 */
[----:B------:R-:W-:Y:S01]  /*0110*/  IMAD R9, R6, R7, RZ ;  /* 0x0000000706097224 */ /* 0x000fe200078e02ff */
[----:B------:R-:W-:-:S03]  /*0120*/  IABS R6, R0 ;  /* 0x0000000000067213 */ /* 0x000fc60000000000 */
[----:B------:R-:W-:-:S06]  /*0130*/  IMAD.HI.U32 R5, R5, R9, R4 ;  /* 0x0000000905057227 */ /* 0x000fcc00078e0004 */
[----:B------:R-:W-:-:S04]  /*0140*/  IMAD.HI.U32 R5, R5, R6, RZ ;  /* 0x0000000605057227 */ /* 0x000fc800078e00ff */
[----:B------:R-:W-:-:S04]  /*0150*/  IMAD.MOV R2, RZ, RZ, -R5 ;  /* 0x000000ffff027224 */ /* 0x000fc800078e0a05 */
[----:B------:R-:W-:-:S05]  /*0160*/  IMAD R2, R7, R2, R6 ;  /* 0x0000000207027224 */ /* 0x000fca00078e0206 */
[----:B------:R-:W-:-:S13]  /*0170*/  ISETP.GT.U32.AND P2, PT, R7, R2, PT ;  /* 0x000000020700720c */ /* 0x000fda0003f44070 */
[-C--:B------:R-:W-:Y:S01]  /*0180*/  @!P2 IADD3 R2, PT, PT, R2, -R7.reuse, RZ ;  /* 0x800000070202a210 */ /* 0x080fe20007ffe0ff */
[----:B------:R-:W-:Y:S01]  /*0190*/  @!P2 VIADD R5, R5, 0x1 ;  /* 0x000000010505a836 */ /* 0x000fe20000000000 */
[----:B------:R-:W-:Y:S02]  /*01a0*/  ISETP.NE.AND P2, PT, R3, RZ, PT ;  /* 0x000000ff0300720c */ /* 0x000fe40003f45270 */
[----:B------:R-:W-:Y:S02]  /*01b0*/  ISETP.GE.U32.AND P0, PT, R2, R7, PT ;  /* 0x000000070200720c */ /* 0x000fe40003f06070 */
[----:B------:R-:W-:-:S04]  /*01c0*/  LOP3.LUT R2, R0, R3, RZ, 0x3c, !PT ;  /* 0x0000000300027212 */ /* 0x000fc800078e3cff */
[----:B------:R-:W-:-:S07]  /*01d0*/  ISETP.GE.AND P1, PT, R2, RZ, PT ;  /* 0x000000ff0200720c */ /* 0x000fce0003f26270 */
[----:B------:R-:W-:-:S05]  /*01e0*/  @P0 IADD3 R5, PT, PT, R5, 0x1, RZ ;  /* 0x0000000105050810 */ /* 0x000fca0007ffe0ff */
[----:B------:R-:W-:Y:S02]  /*01f0*/  IMAD.MOV.U32 R2, RZ, RZ, R5 ;  /* 0x000000ffff027224 */ /* 0x000fe400078e0005 */
[----:B------:R-:W1:Y:S03]  /*0200*/  LDC.64 R4, c[0x0][0x380] ;  /* 0x0000e000ff047b82 */ /* 0x000e660000000a00 */
[----:B------:R-:W-:Y:S02]  /*0210*/  @!P1 IADD3 R2, PT, PT, -R2, RZ, RZ ;  /* 0x000000ff02029210 */ /* 0x000fe40007ffe1ff */
[----:B------:R-:W-:-:S05]  /*0220*/  @!P2 LOP3.LUT R2, RZ, R3, RZ, 0x33, !PT ;  /* 0x00000003ff02a212 */ /* 0x000fca00078e33ff */
[----:B------:R-:W-:-:S04]  /*0230*/  IMAD R3, R2, R3, RZ ;  /* 0x0000000302037224 */ /* 0x000fc800078e02ff */
[----:B------:R-:W-:-:S05]  /*0240*/  IMAD.IADD R2, R0, 0x1, -R3 ;  /* 0x0000000100027824 */ /* 0x000fca00078e0a03 */
[----:B------:R-:W-:-:S04]  /*0250*/  LEA R3, R3, R2, 0x1 ;  /* 0x0000000203037211 */ /* 0x000fc800078e08ff */
[----:B------:R-:W-:-:S05]  /*0260*/  SHF.L.U32 R3, R3, 0x1, RZ ;  /* 0x0000000103037819 */ /* 0x000fca00000006ff */
[----:B-1----:R-:W-:Y:S02]  /*0270*/  IMAD.WIDE R2, R3, 0x4, R4 ;  /* 0x0000000403027825 */ /* 0x002fe400078e0204 */
[----:B------:R-:W1:Y:S03]  /*0280*/  LDC.64 R4, c[0x0][0x388] ;  /* 0x0000e200ff047b82 */ /* 0x000e660000000a00 */
[----:B0-----:R-:W2:Y:S04]  /*0290*/  LDG.E R6, desc[UR4][R2.64] ;  /* 0x0000000402067981 */ /* 0x001ea8000c1e1900 */
[----:B------:R-:W2:Y:S01]  /*02a0*/  LDG.E R7, desc[UR4][R2.64+0x4] ;  /* 0x0000040402077981 */ /* 0x000ea2000c1e1900 */
[----:B-1----:R-:W-:-:S04]  /*02b0*/  IMAD.WIDE R4, R0, 0x4, R4 ;  /* 0x0000000400047825 */ /* 0x002fc800078e0204 */
[----:B--2---:R-:W-:-:S04]  /*02c0*/  FADD R6, R6, R7 ;  /* 0x0000000706067221 */ /* 0x004fc80000000000 */
[----:B------:R-:W-:-:S05]  /*02d0*/  FMUL R7, R6, 0.5 ;  /* 0x3f00000006077820 */ /* 0x000fca0000400000 */
[----:B------:R-:W-:Y:S01]  /*02e0*/  STG.E desc[UR4][R4.64], R7 ;  /* 0x0000000704007986 */ /* 0x000fe2000c101904 */
[----:B------:R-:W-:Y:S05]  /*02f0*/  EXIT ;  /* 0x000000000000794d */ /* 0x000fea0003800000 */
.L_x_78:
        /* <DEDUP_REMOVED lines=16> */
.L_x_92:


//--------------------- .text.prolongate_cell_centered --------------------------
	.section	.text.prolongate_cell_centered,"ax",@progbits
	.align	128
        .global         prolongate_cell_centered
        .type           prolongate_cell_centered,@function
        .size           prolongate_cell_centered,(.L_x_93 - prolongate_cell_centered)
        .other          prolongate_cell_centered,@"STO_CUDA_ENTRY STV_DEFAULT"
prolongate_cell_centered:
.text.prolongate_cell_centered:
        /* <DEDUP_REMOVED lines=24> */
[----:B------:R-:W-:Y:S01]  /*0180*/  @!P2 IMAD.IADD R2, R2, 0x1, -R7 ;  /* 0x000000010202a824 */ /* 0x000fe200078e0a07 */
[----:B------:R-:W-:Y:S02]  /*0190*/  @!P2 IADD3 R5, PT, PT, R5, 0x1, RZ ;  /* 0x000000010505a810 */ /* 0x000fe40007ffe0ff */
[----:B------:R-:W-:Y:S02]  /*01a0*/  ISETP.NE.AND P2, PT, R3, RZ, PT ;  /* 0x000000ff0300720c */ /* 0x000fe40003f45270 */
[----:B------:R-:W-:Y:S02]  /*01b0*/  ISETP.GE.U32.AND P0, PT, R2, R7, PT ;  /* 0x000000070200720c */ /* 0x000fe40003f06070 */
[----:B------:R-:W-:-:S04]  /*01c0*/  LOP3.LUT R2, R0, R3, RZ, 0x3c, !PT ;  /* 0x0000000300027212 */ /* 0x000fc800078e3cff */
[----:B------:R-:W-:-:S07]  /*01d0*/  ISETP.GE.AND P1, PT, R2, RZ, PT ;  /* 0x000000ff0200720c */ /* 0x000fce0003f26270 */
[----:B------:R-:W-:-:S05]  /*01e0*/  @P0 VIADD R5, R5, 0x1 ;  /* 0x0000000105050836 */ /* 0x000fca0000000000 */
[----:B------:R-:W-:Y:S02]  /*01f0*/  MOV R2, R5 ;  /* 0x0000000500027202 */ /* 0x000fe40000000f00 */
[----:B------:R-:W1:Y:S03]  /*0200*/  LDC.64 R4, c[0x0][0x380] ;  /* 0x0000e000ff047b82 */ /* 0x000e660000000a00 */
[----:B------:R-:W-:Y:S01]  /*0210*/  @!P1 IMAD.MOV R2, RZ, RZ, -R2 ;  /* 0x000000ffff029224 */ /* 0x000fe200078e0a02 */
[----:B------:R-:W-:-:S04]  /*0220*/  @!P2 LOP3.LUT R2, RZ, R3, RZ, 0x33, !PT ;  /* 0x00000003ff02a212 */ /* 0x000fc800078e33ff */
[C---:B------:R-:W-:Y:S02]  /*0230*/  IADD3 R6, PT, PT, -R2.reuse, RZ, RZ ;  /* 0x000000ff02067210 */ /* 0x040fe40007ffe1ff */
[----:B------:R-:W-:-:S03]  /*0240*/  LEA.HI R2, R2, R2, RZ, 0x1 ;  /* 0x0000000202027211 */ /* 0x000fc600078f08ff */
[C---:B------:R-:W-:Y:S01]  /*0250*/  IMAD R6, R3.reuse, R6, R0 ;  /* 0x0000000603067224 */ /* 0x040fe200078e0200 */
[----:B------:R-:W-:Y:S02]  /*0260*/  LEA.HI R3, R3, R3, RZ, 0x1 ;  /* 0x0000000303037211 */ /* 0x000fe400078f08ff */
[----:B------:R-:W-:Y:S02]  /*0270*/  SHF.R.S32.HI R2, RZ, 0x1, R2 ;  /* 0x00000001ff027819 */ /* 0x000fe40000011402 */
[----:B------:R-:W-:Y:S02]  /*0280*/  LEA.HI R6, R6, R6, RZ, 0x1 ;  /* 0x0000000606067211 */ /* 0x000fe400078f08ff */
[----:B------:R-:W-:Y:S02]  /*0290*/  SHF.R.S32.HI R7, RZ, 0x1, R3 ;  /* 0x00000001ff077819 */ /* 0x000fe40000011403 */
[----:B------:R-:W-:-:S05]  /*02a0*/  SHF.R.S32.HI R3, RZ, 0x1, R6 ;  /* 0x00000001ff037819 */ /* 0x000fca0000011406 */
[----:B------:R-:W-:-:S04]  /*02b0*/  IMAD R3, R2, R7, R3 ;  /* 0x0000000702037224 */ /* 0x000fc800078e0203 */
[----:B-1----:R-:W-:Y:S02]  /*02c0*/  IMAD.WIDE R2, R3, 0x4, R4 ;  /* 0x0000000403027825 */ /* 0x002fe400078e0204 */
[----:B------:R-:W1:Y:S04]  /*02d0*/  LDC.64 R4, c[0x0][0x388] ;  /* 0x0000e200ff047b82 */ /* 0x000e680000000a00 */
[----:B0-----:R-:W2:Y:S01]  /*02e0*/  LDG.E R3, desc[UR4][R2.64] ;  /* 0x0000000402037981 */ /* 0x001ea2000c1e1900 */
[----:B-1----:R-:W-:-:S05]  /*02f0*/  IMAD.WIDE R4, R0, 0x4, R4 ;  /* 0x0000000400047825 */ /* 0x002fca00078e0204 */
[----:B--2---:R-:W-:Y:S01]  /*0300*/  STG.E desc[UR4][R4.64], R3 ;  /* 0x0000000304007986 */ /* 0x004fe2000c101904 */
[----:B------:R-:W-:Y:S05]  /*0310*/  EXIT ;  /* 0x000000000000794d */ /* 0x000fea0003800000 */
.L_x_79:
        /* <DEDUP_REMOVED lines=14> */
.L_x_93:


//--------------------- .text.restrict_max_pool   --------------------------
	.section	.text.restrict_max_pool,"ax",@progbits
	.align	128
        .global         restrict_max_pool
        .type           restrict_max_pool,@function
        .size           restrict_max_pool,(.L_x_94 - restrict_max_pool)
        .other          restrict_max_pool,@"STO_CUDA_ENTRY STV_DEFAULT"
restrict_max_pool:
.text.restrict_max_pool:
        /* <DEDUP_REMOVED lines=24> */
[----:B------:R-:W-:Y:S01]  /*0180*/  @!P2 IMAD.IADD R2, R2, 0x1, -R7 ;  /* 0x000000010202a824 */ /* 0x000fe200078e0a07 */
[----:B------:R-:W-:Y:S02]  /*0190*/  @!P2 IADD3 R5, PT, PT, R5, 0x1, RZ ;  /* 0x000000010505a810 */ /* 0x000fe40007ffe0ff */
[C---:B------:R-:W-:Y:S02]  /*01a0*/  ISETP.NE.AND P2, PT, R3.reuse, RZ, PT ;  /* 0x000000ff0300720c */ /* 0x040fe40003f45270 */
[----:B------:R-:W-:Y:S02]  /*01b0*/  ISETP.GE.U32.AND P0, PT, R2, R7, PT ;  /* 0x000000070200720c */ /* 0x000fe40003f06070 */
[----:B------:R-:W-:Y:S02]  /*01c0*/  LOP3.LUT R2, R0, R3, RZ, 0x3c, !PT ;  /* 0x0000000300027212 */ /* 0x000fe400078e3cff */
[----:B------:R-:W-:Y:S02]  /*01d0*/  SHF.L.U32 R7, R3, 0x1, RZ ;  /* 0x0000000103077819 */ /* 0x000fe400000006ff */
[----:B------:R-:W-:-:S07]  /*01e0*/  ISETP.GE.AND P1, PT, R2, RZ, PT ;  /* 0x000000ff0200720c */ /* 0x000fce0003f26270 */
[----:B------:R-:W-:-:S05]  /*01f0*/  @P0 VIADD R5, R5, 0x1 ;  /* 0x0000000105050836 */ /* 0x000fca0000000000 */
[----:B------:R-:W-:Y:S02]  /*0200*/  MOV R2, R5 ;  /* 0x0000000500027202 */ /* 0x000fe40000000f00 */
[----:B------:R-:W1:Y:S03]  /*0210*/  LDC.64 R4, c[0x0][0x380] ;  /* 0x0000e000ff047b82 */ /* 0x000e660000000a00 */
[----:B------:R-:W-:Y:S01]  /*0220*/  @!P1 IMAD.MOV R2, RZ, RZ, -R2 ;  /* 0x000000ffff029224 */ /* 0x000fe200078e0a02 */
[----:B------:R-:W-:-:S05]  /*0230*/  @!P2 LOP3.LUT R2, RZ, R3, RZ, 0x33, !PT ;  /* 0x00000003ff02a212 */ /* 0x000fca00078e33ff */
[----:B------:R-:W-:Y:S02]  /*0240*/  IMAD.MOV R6, RZ, RZ, -R2 ;  /* 0x000000ffff067224 */ /* 0x000fe400078e0a02 */
[----:B------:R-:W-:Y:S02]  /*0250*/  IMAD R2, R2, R7, RZ ;  /* 0x0000000702027224 */ /* 0x000fe400078e02ff */
[----:B------:R-:W-:-:S05]  /*0260*/  IMAD R3, R3, R6, R0 ;  /* 0x0000000603037224 */ /* 0x000fca00078e0200 */
[----:B------:R-:W-:-:S05]  /*0270*/  IADD3 R3, PT, PT, R3, R2, RZ ;  /* 0x0000000203037210 */ /* 0x000fca0007ffe0ff */
[----:B------:R-:W-:-:S04]  /*0280*/  IMAD.SHL.U32 R3, R3, 0x2, RZ ;  /* 0x0000000203037824 */ /* 0x000fc800078e00ff */
[----:B-1----:R-:W-:-:S05]  /*0290*/  IMAD.WIDE R2, R3, 0x4, R4 ;  /* 0x0000000403027825 */ /* 0x002fca00078e0204 */
[----:B0-----:R-:W2:Y:S01]  /*02a0*/  LDG.E R8, desc[UR4][R2.64] ;  /* 0x0000000402087981 */ /* 0x001ea2000c1e1900 */
[----:B------:R-:W-:Y:S02]  /*02b0*/  IMAD.WIDE R4, R7, 0x4, R2 ;  /* 0x0000000407047825 */ /* 0x000fe400078e0202 */
[----:B------:R-:W0:Y:S01]  /*02c0*/  LDC.64 R6, c[0x0][0x388] ;  /* 0x0000e200ff067b82 */ /* 0x000e220000000a00 */
[----:B------:R-:W2:Y:S04]  /*02d0*/  LDG.E R9, desc[UR4][R2.64+0x4] ;  /* 0x0000040402097981 */ /* 0x000ea8000c1e1900 */
[----:B------:R-:W3:Y:S04]  /*02e0*/  LDG.E R10, desc[UR4][R4.64] ;  /* 0x00000004040a7981 */ /* 0x000ee8000c1e1900 */
[----:B------:R-:W3:Y:S01]  /*02f0*/  LDG.E R11, desc[UR4][R4.64+0x4] ;  /* 0x00000404040b7981 */ /* 0x000ee2000c1e1900 */
[----:B0-----:R-:W-:Y:S01]  /*0300*/  IMAD.WIDE R6, R0, 0x4, R6 ;  /* 0x0000000400067825 */ /* 0x001fe200078e0206 */
[----:B---3--:R-:W-:-:S04]  /*0310*/  FMNMX R10, R10, R11, !PT ;  /* 0x0000000b0a0a7209 */ /* 0x008fc80007800000 */
[----:B--2---:R-:W-:-:S05]  /*0320*/  FMNMX3 R9, R8, R9, R10, !PT ;  /* 0x0000000908097276 */ /* 0x004fca000780000a */
[----:B------:R-:W-:Y:S01]  /*0330*/  STG.E desc[UR4][R6.64], R9 ;  /* 0x0000000906007986 */ /* 0x000fe2000c101904 */
[----:B------:R-:W-:Y:S05]  /*0340*/  EXIT ;  /* 0x000000000000794d */ /* 0x000fea0003800000 */
.L_x_80:
        /* <DEDUP_REMOVED lines=11> */
.L_x_94:


//--------------------- .text.restrict_cell_centered --------------------------
	.section	.text.restrict_cell_centered,"ax",@progbits
	.align	128
        .global         restrict_cell_centered
        .type           restrict_cell_centered,@function
        .size           restrict_cell_centered,(.L_x_95 - restrict_cell_centered)
        .other          restrict_cell_centered,@"STO_CUDA_ENTRY STV_DEFAULT"
restrict_cell_centered:
.text.restrict_cell_centered:
        /* <DEDUP_REMOVED lines=20> */
[----:B------:R-:W-:-:S04]  /*0140*/  IMAD.HI.U32 R5, R5, R6, RZ ;  /* 0x0000000605057227 */ /* 0x000fc800078e00ff */
[----:B------:R-:W-:-:S04]  /*0150*/  IMAD.MOV R2, RZ, RZ, -R5 ;  /* 0x000000ffff027224 */ /* 0x000fc800078e0a05 */
[----:B------:R-:W-:-:S05]  /*0160*/  IMAD R2, R7, R2, R6 ;  /* 0x0000000207027224 */ /* 0x000fca00078e0206 */
[----:B------:R-:W-:-:S13]  /*0170*/  ISETP.GT.U32.AND P2, PT, R7, R2, PT ;  /* 0x000000020700720c */ /* 0x000fda0003f44070 */
[-C--:B------:R-:W-:Y:S02]  /*0180*/  @!P2 IADD3 R2, PT, PT, R2, -R7.reuse, RZ ;  /* 0x800000070202a210 */ /* 0x080fe40007ffe0ff */
[----:B------:R-:W-:Y:S02]  /*0190*/  @!P2 IADD3 R5, PT, PT, R5, 0x1, RZ ;  /* 0x000000010505a810 */ /* 0x000fe40007ffe0ff */
[----:B------:R-:W-:Y:S01]  /*01a0*/  ISETP.GE.U32.AND P0, PT, R2, R7, PT ;  /* 0x000000070200720c */ /* 0x000fe20003f06070 */
[C---:B------:R-:W-:Y:S01]  /*01b0*/  IMAD.SHL.U32 R7, R3.reuse, 0x2, RZ ;  /* 0x0000000203077824 */ /* 0x040fe200078e00ff */
[----:B------:R-:W-:Y:S02]  /*01c0*/  LOP3.LUT R2, R0, R3, RZ, 0x3c, !PT ;  /* 0x0000000300027212 */ /* 0x000fe400078e3cff */
[----:B------:R-:W-:Y:S02]  /*01d0*/  ISETP.NE.AND P2, PT, R3, RZ, PT ;  /* 0x000000ff0300720c */ /* 0x000fe40003f45270 */
[----:B------:R-:W-:-:S07]  /*01e0*/  ISETP.GE.AND P1, PT, R2, RZ, PT ;  /* 0x000000ff0200720c */ /* 0x000fce0003f26270 */
[----:B------:R-:W-:-:S05]  /*01f0*/  @P0 VIADD R5, R5, 0x1 ;  /* 0x0000000105050836 */ /* 0x000fca0000000000 */
[----:B------:R-:W-:Y:S02]  /*0200*/  MOV R2, R5 ;  /* 0x0000000500027202 */ /* 0x000fe40000000f00 */
[----:B------:R-:W1:Y:S02]  /*0210*/  LDC.64 R4, c[0x0][0x380] ;  /* 0x0000e000ff047b82 */ /* 0x000e640000000a00 */
[----:B------:R-:W-:Y:S02]  /*0220*/  @!P1 IADD3 R2, PT, PT, -R2, RZ, RZ ;  /* 0x000000ff02029210 */ /* 0x000fe40007ffe1ff */
[----:B------:R-:W-:-:S04]  /*0230*/  @!P2 LOP3.LUT R2, RZ, R3, RZ, 0x33, !PT ;  /* 0x00000003ff02a212 */ /* 0x000fc800078e33ff */
[C---:B------:R-:W-:Y:S01]  /*0240*/  IADD3 R6, PT, PT, -R2.reuse, RZ, RZ ;  /* 0x000000ff02067210 */ /* 0x040fe20007ffe1ff */
[----:B------:R-:W-:-:S04]  /*0250*/  IMAD R2, R2, R7, RZ ;  /* 0x0000000702027224 */ /* 0x000fc800078e02ff */
[----:B------:R-:W-:-:S05]  /*0260*/  IMAD R3, R3, R6, R0 ;  /* 0x0000000603037224 */ /* 0x000fca00078e0200 */
[----:B------:R-:W-:-:S04]  /*0270*/  IADD3 R3, PT, PT, R3, R2, RZ ;  /* 0x0000000203037210 */ /* 0x000fc80007ffe0ff */
[----:B------:R-:W-:-:S05]  /*0280*/  SHF.L.U32 R3, R3, 0x1, RZ ;  /* 0x0000000103037819 */ /* 0x000fca00000006ff */
[----:B-1----:R-:W-:-:S05]  /*0290*/  IMAD.WIDE R2, R3, 0x4, R4 ;  /* 0x0000000403027825 */ /* 0x002fca00078e0204 */
[----:B0-----:R-:W2:Y:S01]  /*02a0*/  LDG.E R8, desc[UR4][R2.64] ;  /* 0x0000000402087981 */ /* 0x001ea2000c1e1900 */
[----:B------:R-:W-:Y:S02]  /*02b0*/  IMAD.WIDE R4, R7, 0x4, R2 ;  /* 0x0000000407047825 */ /* 0x000fe400078e0202 */
[----:B------:R-:W0:Y:S01]  /*02c0*/  LDC.64 R6, c[0x0][0x388] ;  /* 0x0000e200ff067b82 */ /* 0x000e220000000a00 */
[----:B------:R-:W2:Y:S04]  /*02d0*/  LDG.E R9, desc[UR4][R2.64+0x4] ;  /* 0x0000040402097981 */ /* 0x000ea8000c1e1900 */
[----:B------:R-:W3:Y:S04]  /*02e0*/  LDG.E R11, desc[UR4][R4.64] ;  /* 0x00000004040b7981 */ /* 0x000ee8000c1e1900 */
[----:B------:R-:W4:Y:S01]  /*02f0*/  LDG.E R13, desc[UR4][R4.64+0x4] ;  /* 0x00000404040d7981 */ /* 0x000f22000c1e1900 */
[----:B0-----:R-:W-:-:S04]  /*0300*/  IMAD.WIDE R6, R0, 0x4, R6 ;  /* 0x0000000400067825 */ /* 0x001fc800078e0206 */
[----:B--2---:R-:W-:-:S04]  /*0310*/  FADD R8, R8, R9 ;  /* 0x0000000908087221 */ /* 0x004fc80000000000 */
[----:B---3--:R-:W-:-:S04]  /*0320*/  FADD R8, R8, R11 ;  /* 0x0000000b08087221 */ /* 0x008fc80000000000 */
[----:B----4-:R-:W-:-:S04]  /*0330*/  FADD R8, R8, R13 ;  /* 0x0000000d08087221 */ /* 0x010fc80000000000 */
[----:B------:R-:W-:-:S05]  /*0340*/  FMUL R9, R8, 0.25 ;  /* 0x3e80000008097820 */ /* 0x000fca0000400000 */
[----:B------:R-:W-:Y:S01]  /*0350*/  STG.E desc[UR4][R6.64], R9 ;  /* 0x0000000906007986 */ /* 0x000fe2000c101904 */
[----:B------:R-:W-:Y:S05]  /*0360*/  EXIT ;  /* 0x000000000000794d */ /* 0x000fea0003800000 */
.L_x_81:
        /* <DEDUP_REMOVED lines=9> */
.L_x_95:


//--------------------- .text.prolongate_u        --------------------------
	.section	.text.prolongate_u,"ax",@progbits
	.align	128
        .global         prolongate_u
        .type           prolongate_u,@function
        .size           prolongate_u,(.L_x_96 - prolongate_u)
        .other          prolongate_u,@"STO_CUDA_ENTRY STV_DEFAULT"
prolongate_u:
.text.prolongate_u:
        /* <DEDUP_REMOVED lines=9> */
[----:B------:R-:W-:Y:S01]  /*0090*/  VIADD R7, R3, 0x1 ;  /* 0x0000000103077836 */ /* 0x000fe20000000000 */
[----:B------:R-:W-:Y:S01]  /*00a0*/  IABS R8, R0 ;  /* 0x0000000000087213 */ /* 0x000fe20000000000 */
[----:B------:R-:W0:Y:S03]  /*00b0*/  LDCU.64 UR4, c[0x0][0x358] ;  /* 0x00006b00ff0477ac */ /* 0x000e260008000a00 */
[-C--:B------:R-:W-:Y:S02]  /*00c0*/  IABS R9, R7.reuse ;  /* 0x0000000700097213 */ /* 0x080fe40000000000 */
[----:B------:R-:W-:Y:S02]  /*00d0*/  IABS R10, R7 ;  /* 0x00000007000a7213 */ /* 0x000fe40000000000 */
[----:B------:R-:W1:Y:S08]  /*00e0*/  I2F.RP R2, R9 ;  /* 0x0000000900027306 */ /* 0x000e700000209400 */
[----:B-1----:R-:W1:Y:S02]  /*00f0*/  MUFU.RCP R2, R2 ;  /* 0x0000000200027308 */ /* 0x002e640000001000 */
[----:B-1----:R-:W-:-:S02]  /*0100*/  VIADD R4, R2, 0xffffffe ;  /* 0x0ffffffe02047836 */ /* 0x002fc40000000000 */
[----:B------:R-:W-:-:S04]  /*0110*/  IMAD.MOV R2, RZ, RZ, -R10 ;  /* 0x000000ffff027224 */ /* 0x000fc800078e0a0a */
[----:B------:R1:W2:Y:S02]  /*0120*/  F2I.FTZ.U32.TRUNC.NTZ R5, R4 ;  /* 0x0000000400057305 */ /* 0x0002a4000021f000 */
[----:B-1----:R-:W-:Y:S01]  /*0130*/  HFMA2 R4, -RZ, RZ, 0, 0 ;  /* 0x00000000ff047431 */ /* 0x002fe200000001ff */
[----:B--2---:R-:W-:-:S05]  /*0140*/  IADD3 R6, PT, PT, RZ, -R5, RZ ;  /* 0x80000005ff067210 */ /* 0x004fca0007ffe0ff */
[----:B------:R-:W-:Y:S02]  /*0150*/  IMAD R11, R6, R9, RZ ;  /* 0x00000009060b7224 */ /* 0x000fe400078e02ff */
[----:B------:R-:W-:Y:S02]  /*0160*/  IMAD.MOV.U32 R6, RZ, RZ, R8 ;  /* 0x000000ffff067224 */ /* 0x000fe400078e0008 */
[----:B------:R-:W-:-:S06]  /*0170*/  IMAD.HI.U32 R5, R5, R11, R4 ;  /* 0x0000000b05057227 */ /* 0x000fcc00078e0004 */
[----:B------:R-:W-:-:S04]  /*0180*/  IMAD.HI.U32 R5, R5, R6, RZ ;  /* 0x0000000605057227 */ /* 0x000fc800078e00ff */
        /* <DEDUP_REMOVED lines=8> */
[----:B------:R-:W-:-:S06]  /*0210*/  @P0 IADD3 R5, PT, PT, R5, 0x1, RZ ;  /* 0x0000000105050810 */ /* 0x000fcc0007ffe0ff */
[----:B------:R-:W-:Y:S01]  /*0220*/  @!P1 IMAD.MOV R5, RZ, RZ, -R5 ;  /* 0x000000ffff059224 */ /* 0x000fe200078e0a05 */
[----:B------:R-:W-:-:S04]  /*0230*/  @!P2 LOP3.LUT R5, RZ, R7, RZ, 0x33, !PT ;  /* 0x00000007ff05a212 */ /* 0x000fc800078e33ff */
[C---:B------:R-:W-:Y:S02]  /*0240*/  IADD3 R2, PT, PT, -R5.reuse, RZ, RZ ;  /* 0x000000ff05027210 */ /* 0x040fe40007ffe1ff */
[----:B------:R-:W-:-:S03]  /*0250*/  LEA.HI R5, R5, R5, RZ, 0x1 ;  /* 0x0000000505057211 */ /* 0x000fc600078f08ff */
[----:B------:R-:W-:Y:S01]  /*0260*/  IMAD R7, R7, R2, R0 ;  /* 0x0000000207077224 */ /* 0x000fe200078e0200 */
[----:B------:R-:W-:-:S04]  /*0270*/  SHF.R.S32.HI R6, RZ, 0x1, R5 ;  /* 0x00000001ff067819 */ /* 0x000fc80000011405 */
[C---:B------:R-:W-:Y:S02]  /*0280*/  LOP3.LUT R2, R7.reuse, 0x1, RZ, 0xc0, !PT ;  /* 0x0000000107027812 */ /* 0x040fe400078ec0ff */
[----:B------:R-:W-:Y:S02]  /*0290*/  LEA.HI R7, R7, R7, RZ, 0x1 ;  /* 0x0000000707077211 */ /* 0x000fe400078f08ff */
[----:B------:R-:W-:Y:S02]  /*02a0*/  ISETP.NE.U32.AND P0, PT, R2, 0x1, PT ;  /* 0x000000010200780c */ /* 0x000fe40003f05070 */
[----:B------:R-:W-:-:S11]  /*02b0*/  SHF.R.S32.HI R8, RZ, 0x1, R7 ;  /* 0x00000001ff087819 */ /* 0x000fd60000011407 */
[----:B0-----:R-:W-:Y:S05]  /*02c0*/  @!P0 BRA `(.L_x_82) ;  /* 0x00000000002c8947 */ /* 0x001fea0003800000 */
[----:B------:R-:W0:Y:S01]  /*02d0*/  LDC.64 R4, c[0x0][0x380] ;  /* 0x0000e000ff047b82 */ /* 0x000e220000000a00 */
[----:B------:R-:W-:-:S04]  /*02e0*/  LEA.HI R3, R3, R3, RZ, 0x1 ;  /* 0x0000000303037211 */ /* 0x000fc800078f08ff */
[----:B------:R-:W-:-:S05]  /*02f0*/  SHF.R.S32.HI R3, RZ, 0x1, R3 ;  /* 0x00000001ff037819 */ /* 0x000fca0000011403 */
[----:B------:R-:W-:-:S04]  /*0300*/  IMAD R3, R6, R3, R6 ;  /* 0x0000000306037224 */ /* 0x000fc800078e0206 */
[----:B------:R-:W-:-:S04]  /*0310*/  IMAD.IADD R3, R8, 0x1, R3 ;  /* 0x0000000108037824 */ /* 0x000fc800078e0203 */
[----:B0-----:R-:W-:Y:S02]  /*0320*/  IMAD.WIDE R2, R3, 0x4, R4 ;  /* 0x0000000403027825 */ /* 0x001fe400078e0204 */
[----:B------:R-:W0:Y:S04]  /*0330*/  LDC.64 R4, c[0x0][0x388] ;  /* 0x0000e200ff047b82 */ /* 0x000e280000000a00 */
[----:B------:R-:W2:Y:S01]  /*0340*/  LDG.E R3, desc[UR4][R2.64] ;  /* 0x0000000402037981 */ /* 0x000ea2000c1e1900 */
[----:B0-----:R-:W-:-:S05]  /*0350*/  IMAD.WIDE R4, R0, 0x4, R4 ;  /* 0x0000000400047825 */ /* 0x001fca00078e0204 */
[----:B--2---:R-:W-:Y:S01]  /*0360*/  STG.E desc[UR4][R4.64], R3 ;  /* 0x0000000304007986 */ /* 0x004fe2000c101904 */
[----:B------:R-:W-:Y:S05]  /*0370*/  EXIT ;  /* 0x000000000000794d */ /* 0x000fea0003800000 */
.L_x_82:
[----:B------:R-:W-:-:S04]  /*0380*/  LEA.HI R3, R3, R3, RZ, 0x1 ;  /* 0x0000000303037211 */ /* 0x000fc800078f08ff */
[----:B------:R-:W-:-:S04]  /*0390*/  SHF.R.S32.HI R5, RZ, 0x1, R3 ;  /* 0x00000001ff057819 */ /* 0x000fc80000011403 */
[----:B------:R-:W-:-:S13]  /*03a0*/  ISETP.GE.AND P0, PT, R8, R5, PT ;  /* 0x000000050800720c */ /* 0x000fda0003f06270 */
[----:B------:R-:W-:Y:S05]  /*03b0*/  @P0 BRA `(.L_x_83) ;  /* 0x0000000000300947 */ /* 0x000fea0003800000 */
[----:B------:R-:W0:Y:S01]  /*03c0*/  LDC.64 R2, c[0x0][0x380] ;  /* 0x0000e000ff027b82 */ /* 0x000e220000000a00 */
[----:B------:R-:W-:-:S05]  /*03d0*/  IMAD R5, R6, R5, R6 ;  /* 0x0000000506057224 */ /* 0x000fca00078e0206 */
[----:B------:R-:W-:-:S05]  /*03e0*/  IADD3 R5, PT, PT, R8, R5, RZ ;  /* 0x0000000508057210 */ /* 0x000fca0007ffe0ff */
[----:B0-----:R-:W-:Y:S02]  /*03f0*/  IMAD.WIDE R2, R5, 0x4, R2 ;  /* 0x0000000405027825 */ /* 0x001fe400078e0202 */
[----:B------:R-:W0:Y:S03]  /*0400*/  LDC.64 R4, c[0x0][0x388] ;  /* 0x0000e200ff047b82 */ /* 0x000e260000000a00 */
[----:B------:R-:W2:Y:S04]  /*0410*/  LDG.E R6, desc[UR4][R2.64] ;  /* 0x0000000402067981 */ /* 0x000ea8000c1e1900 */
[----:B------:R-:W2:Y:S01]  /*0420*/  LDG.E R7, desc[UR4][R2.64+0x4] ;  /* 0x0000040402077981 */ /* 0x000ea2000c1e1900 */
[----:B0-----:R-:W-:-:S04]  /*0430*/  IMAD.WIDE R4, R0, 0x4, R4 ;  /* 0x0000000400047825 */ /* 0x001fc800078e0204 */
[----:B--2---:R-:W-:-:S04]  /*0440*/  FADD R6, R6, R7 ;  /* 0x0000000706067221 */ /* 0x004fc80000000000 */
[----:B------:R-:W-:-:S05]  /*0450*/  FMUL R7, R6, 0.5 ;  /* 0x3f00000006077820 */ /* 0x000fca0000400000 */
[----:B------:R-:W-:Y:S01]  /*0460*/  STG.E desc[UR4][R4.64], R7 ;  /* 0x0000000704007986 */ /* 0x000fe2000c101904 */
[----:B------:R-:W-:Y:S05]  /*0470*/  EXIT ;  /* 0x000000000000794d */ /* 0x000fea0003800000 */
.L_x_83:
[----:B------:R-:W0:Y:S01]  /*0480*/  LDC.64 R2, c[0x0][0x380] ;  /* 0x0000e000ff027b82 */ /* 0x000e220000000a00 */
        /* <DEDUP_REMOVED lines=8> */
.L_x_84:
        /* <DEDUP_REMOVED lines=15> */
.L_x_96:


//--------------------- .text.restrict_u          --------------------------
	.section	.text.restrict_u,"ax",@progbits
	.align	128
        .global         restrict_u
        .type           restrict_u,@function
        .size           restrict_u,(.L_x_97 - restrict_u)
        .other          restrict_u,@"STO_CUDA_ENTRY STV_DEFAULT"
restrict_u:
.text.restrict_u:
        /* <DEDUP_REMOVED lines=9> */
[----:B------:R-:W-:Y:S01]  /*0090*/  IADD3 R7, PT, PT, R3, 0x1, RZ ;  /* 0x0000000103077810 */ /* 0x000fe20007ffe0ff */
[----:B------:R-:W0:Y:S01]  /*00a0*/  LDCU.64 UR4, c[0x0][0x358] ;  /* 0x00006b00ff0477ac */ /* 0x000e220008000a00 */
[----:B------:R-:W-:Y:S02]  /*00b0*/  IABS R8, R0 ;  /* 0x0000000000087213 */ /* 0x000fe40000000000 */
        /* <DEDUP_REMOVED lines=17> */
[C---:B------:R-:W-:Y:S02]  /*01d0*/  ISETP.NE.AND P2, PT, R7.reuse, RZ, PT ;  /* 0x000000ff0700720c */ /* 0x040fe40003f45270 */
[----:B------:R-:W-:Y:S02]  /*01e0*/  ISETP.GE.U32.AND P0, PT, R2, R9, PT ;  /* 0x000000090200720c */ /* 0x000fe40003f06070 */
[----:B------:R-:W-:Y:S02]  /*01f0*/  LOP3.LUT R2, R0, R7, RZ, 0x3c, !PT ;  /* 0x0000000700027212 */ /* 0x000fe400078e3cff */
[----:B------:R-:W-:Y:S02]  /*0200*/  IADD3 R9, PT, PT, R7, R3, RZ ;  /* 0x0000000307097210 */ /* 0x000fe40007ffe0ff */
[----:B------:R-:W-:-:S07]  /*0210*/  ISETP.GE.AND P1, PT, R2, RZ, PT ;  /* 0x000000ff0200720c */ /* 0x000fce0003f26270 */
[----:B------:R-:W-:-:S05]  /*0220*/  @P0 IADD3 R5, PT, PT, R5, 0x1, RZ ;  /* 0x0000000105050810 */ /* 0x000fca0007ffe0ff */
[----:B------:R-:W-:Y:S02]  /*0230*/  IMAD.MOV.U32 R2, RZ, RZ, R5 ;  /* 0x000000ffff027224 */ /* 0x000fe400078e0005 */
[----:B------:R-:W1:Y:S03]  /*0240*/  LDC.64 R4, c[0x0][0x380] ;  /* 0x0000e000ff047b82 */ /* 0x000e660000000a00 */
[----:B------:R-:W-:Y:S02]  /*0250*/  @!P1 IADD3 R2, PT, PT, -R2, RZ, RZ ;  /* 0x000000ff02029210 */ /* 0x000fe40007ffe1ff */
[----:B------:R-:W-:-:S05]  /*0260*/  @!P2 LOP3.LUT R2, RZ, R7, RZ, 0x33, !PT ;  /* 0x00000007ff02a212 */ /* 0x000fca00078e33ff */
[----:B------:R-:W-:Y:S02]  /*0270*/  IMAD.MOV R3, RZ, RZ, -R2 ;  /* 0x000000ffff037224 */ /* 0x000fe400078e0a02 */
[----:B------:R-:W-:Y:S02]  /*0280*/  IMAD R2, R2, R9, RZ ;  /* 0x0000000902027224 */ /* 0x000fe400078e02ff */
[----:B------:R-:W-:-:S05]  /*0290*/  IMAD R7, R7, R3, R0 ;  /* 0x0000000307077224 */ /* 0x000fca00078e0200 */
[----:B------:R-:W-:Y:S02]  /*02a0*/  IADD3 R2, PT, PT, R7, R2, RZ ;  /* 0x0000000207027210 */ /* 0x000fe40007ffe0ff */
[----:B------:R-:W2:Y:S02]  /*02b0*/  LDC.64 R6, c[0x0][0x388] ;  /* 0x0000e200ff067b82 */ /* 0x000ea40000000a00 */
[----:B------:R-:W-:-:S05]  /*02c0*/  SHF.L.U32 R3, R2, 0x1, RZ ;  /* 0x0000000102037819 */ /* 0x000fca00000006ff */
[----:B-1----:R-:W-:-:S04]  /*02d0*/  IMAD.WIDE R2, R3, 0x4, R4 ;  /* 0x0000000403027825 */ /* 0x002fc800078e0204 */
[----:B------:R-:W-:Y:S02]  /*02e0*/  IMAD.WIDE R4, R9, 0x4, R2 ;  /* 0x0000000409047825 */ /* 0x000fe400078e0202 */
[----:B0-----:R-:W3:Y:S04]  /*02f0*/  LDG.E R2, desc[UR4][R2.64] ;  /* 0x0000000402027981 */ /* 0x001ee8000c1e1900 */
[----:B------:R-:W3:Y:S01]  /*0300*/  LDG.E R5, desc[UR4][R4.64] ;  /* 0x0000000404057981 */ /* 0x000ee2000c1e1900 */
[----:B--2---:R-:W-:-:S04]  /*0310*/  IMAD.WIDE R6, R0, 0x4, R6 ;  /* 0x0000000400067825 */ /* 0x004fc800078e0206 */
[----:B---3--:R-:W-:-:S04]  /*0320*/  FADD R8, R2, R5 ;  /* 0x0000000502087221 */ /* 0x008fc80000000000 */
[----:B------:R-:W-:-:S05]  /*0330*/  FMUL R9, R8, 0.5 ;  /* 0x3f00000008097820 */ /* 0x000fca0000400000 */
[----:B------:R-:W-:Y:S01]  /*0340*/  STG.E desc[UR4][R6.64], R9 ;  /* 0x0000000906007986 */ /* 0x000fe2000c101904 */
[----:B------:R-:W-:Y:S05]  /*0350*/  EXIT ;  /* 0x000000000000794d */ /* 0x000fea0003800000 */
.L_x_85:
        /* <DEDUP_REMOVED lines=10> */
.L_x_97:


//--------------------- .nv.shared.reserved.0     --------------------------
	.section	.nv.shared.reserved.0,"aw",@nobits
	.weak		__nv_reservedSMEM_offset_0_alias
	.size		__nv_reservedSMEM_offset_0_alias, 0, 64
	.other		__nv_reservedSMEM_offset_0_alias,@"STO_CUDA_RESERVED_SHARED STV_DEFAULT"
__nv_reservedSMEM_offset_0_alias:
	.zero		0
	.zero		64


//--------------------- .nv.constant0.monolithic_matvec_B --------------------------
	.section	.nv.constant0.monolithic_matvec_B,"a",@progbits
	.sectionflags	@""
	.align	4
.nv.constant0.monolithic_matvec_B:
	.zero		1024


//--------------------- .nv.constant0.prolongate_H_smooth --------------------------
	.section	.nv.constant0.prolongate_H_smooth,"a",@progbits
	.sectionflags	@""
	.align	4
.nv.constant0.prolongate_H_smooth:
	.zero		920


//--------------------- .nv.constant0.prolongate_v_smooth --------------------------
	.section	.nv.constant0.prolongate_v_smooth,"a",@progbits
	.sectionflags	@""
	.align	4
.nv.constant0.prolongate_v_smooth:
	.zero		920


//--------------------- .nv.constant0.prolongate_u_smooth --------------------------
	.section	.nv.constant0.prolongate_u_smooth,"a",@progbits
	.sectionflags	@""
	.align	4
.nv.constant0.prolongate_u_smooth:
	.zero		920


//--------------------- .nv.constant0.prolongate_v --------------------------
	.section	.nv.constant0.prolongate_v,"a",@progbits
	.sectionflags	@""
	.align	4
.nv.constant0.prolongate_v:
	.zero		920


//--------------------- .nv.constant0.restrict_v  --------------------------
	.section	.nv.constant0.restrict_v,"a",@progbits
	.sectionflags	@""
	.align	4
.nv.constant0.restrict_v:
	.zero		920


//--------------------- .nv.constant0.prolongate_cell_centered --------------------------
	.section	.nv.constant0.prolongate_cell_centered,"a",@progbits
	.sectionflags	@""
	.align	4
.nv.constant0.prolongate_cell_centered:
	.zero		920


//--------------------- .nv.constant0.restrict_max_pool --------------------------
	.section	.nv.constant0.restrict_max_pool,"a",@progbits
	.sectionflags	@""
	.align	4
.nv.constant0.restrict_max_pool:
	.zero		920


//--------------------- .nv.constant0.restrict_cell_centered --------------------------
	.section	.nv.constant0.restrict_cell_centered,"a",@progbits
	.sectionflags	@""
	.align	4
.nv.constant0.restrict_cell_centered:
	.zero		920


//--------------------- .nv.constant0.prolongate_u --------------------------
	.section	.nv.constant0.prolongate_u,"a",@progbits
	.sectionflags	@""
	.align	4
.nv.constant0.prolongate_u:
	.zero		920


//--------------------- .nv.constant0.restrict_u  --------------------------
	.section	.nv.constant0.restrict_u,"a",@progbits
	.sectionflags	@""
	.align	4
.nv.constant0.restrict_u:
	.zero		920


//--------------------- SYMBOLS --------------------------

	.type		.nv.reservedSmem.offset0,@object
	.size		.nv.reservedSmem.offset0,0x4
